// auto-generated by cutlass_sweep.gemm — config: {"arch": "sm_90", "cluster_m": 2, "cluster_n": 1, "dtype": "bf16", "stages": 4, "tile_k": 128, "tile_m": 256, "tile_n": 128}
#include "cutlass/cutlass.h"
#include "cutlass/gemm/collective/collective_builder.hpp"
#include "cutlass/gemm/device/gemm_universal_adapter.h"
#include "cutlass/gemm/kernel/gemm_universal.hpp"
#include "cutlass/epilogue/collective/collective_builder.hpp"

using ElemA = cutlass::bfloat16_t;
using ElemB = cutlass::bfloat16_t;
using ElemCD = cutlass::bfloat16_t;
using Acc  = float;
using TileShape    = cute::Shape<cute::_256, cute::_128, cute::_128>;
using ClusterShape = cute::Shape<cute::_2, cute::_1, cute::_1>;

using CollectiveEpilogue = typename cutlass::epilogue::collective::CollectiveBuilder<
    cutlass::arch::Sm90, cutlass::arch::OpClassTensorOp,
    TileShape, ClusterShape,
    cutlass::epilogue::collective::EpilogueTileAuto,
    Acc, Acc,
    ElemCD, cutlass::layout::RowMajor, 128 / cutlass::sizeof_bits<ElemCD>::value,
    ElemCD, cutlass::layout::RowMajor, 128 / cutlass::sizeof_bits<ElemCD>::value,
    cutlass::epilogue::collective::EpilogueScheduleAuto
  >::CollectiveOp;

using CollectiveMainloop = typename cutlass::gemm::collective::CollectiveBuilder<
    cutlass::arch::Sm90, cutlass::arch::OpClassTensorOp,
    ElemA, cutlass::layout::RowMajor, 128 / cutlass::sizeof_bits<ElemA>::value,
    ElemB, cutlass::layout::ColumnMajor, 128 / cutlass::sizeof_bits<ElemB>::value,
    Acc,
    TileShape, ClusterShape,
    cutlass::gemm::collective::StageCount<4>,
    cutlass::gemm::collective::KernelScheduleAuto
  >::CollectiveOp;

using GemmKernel = cutlass::gemm::kernel::GemmUniversal<
    cute::Shape<int,int,int,int>,
    CollectiveMainloop,
    CollectiveEpilogue
>;
using Gemm = cutlass::gemm::device::GemmUniversalAdapter<GemmKernel>;

// Force the device kernel symbol into the cubin without needing a host main.
auto* _anchor = &cutlass::device_kernel<GemmKernel>;


// ===== COMPILED SASS (sm_90a) =====

	.target	sm_90a

	.elftype	@"ET_EXEC"


//--------------------- .note.nv.tkinfo           --------------------------
	.section	.note.nv.tkinfo,"",@"SHT_NOTE"
	.sectionflags	@"SHF_NOTE_NV_TKINFO"
	.tkinfo
        /*0018*/ 	.word	0x00000002
        /*0030*/ 	.string	""
        /*0030*/ 	.string	"ptxas"
        /*0030*/ 	.string	"Cuda compilation tools, release 13.0, V13.0.88"
        /*0030*/ 	.string	"Build cuda_13.0.r13.0/compiler.36424714_0"
        /*0030*/ 	.string	"-arch sm_90a -m 64 "



//--------------------- .note.nv.cuinfo           --------------------------
	.section	.note.nv.cuinfo,"",@"SHT_NOTE"
	.sectionflags	@"SHF_NOTE_NV_CUINFO"
        /*0018*/ 	.short	0x0002
        /*001a*/ 	.short	0x005a
        /*001c*/ 	.short	0x0082
	.zero		2


//--------------------- .nv.info                  --------------------------
	.section	.nv.info,"",@"SHT_CUDA_INFO"
	.align	4


	//----- nvinfo : EIATTR_REGCOUNT
	.align		4
        /*0000*/ 	.byte	0x04, 0x2f
        /*0002*/ 	.short	(.L_15 - .L_14)
	.align		4
.L_14:
        /*0004*/ 	.word	index@(_ZN7cutlass13device_kernelINS_4gemm6kernel13GemmUniversalIN4cute5tupleIJiiiiEEENS1_10collective13CollectiveMmaINS1_34MainloopSm90TmaGmmaWarpSpecializedILi4ENS5_IJNS4_1CILi2EEENSA_ILi1EEESC_EEENS1_35KernelTmaWarpSpecializedCooperativeEEENS5_IJNSA_ILi256EEENSA_ILi128EEESH_EEENS_10bfloat16_tENS5_IJlSC_lEEESJ_SK_NS4_8TiledMMAINS4_8MMA_AtomIJNS4_4SM904GMMA28MMA_64x128x16_F32BF16BF16_SSILNSO_5MajorE0ELSQ_0ELNSO_7ScaleInE1ELSR_1EEEEEENS4_6LayoutISD_NS5_IJSC_NSA_ILi0EEESV_EEEEENS5_IJNS4_10UnderscoreESY_SY_EEEEENS4_13SM90_TMA_LOADENS4_14ComposedLayoutINS4_7SwizzleILi3ELi4ELi3EEENS4_18smem_ptr_flag_bitsILi16EEENSU_INS5_IJNSA_ILi8EEENSA_ILi64EEEEEENS5_IJS18_SC_EEEEEEEvNS4_8identityENS4_23SM90_TMA_LOAD_MULTICASTES1C_vS1D_EENS_8epilogue10collective6detail29Sm90TmaWarpSpecializedAdapterINS1H_15DefaultEpilogueISJ_SK_SK_NS1G_6thread17LinearCombinationISJ_Li1EffLNS1L_9ScaleType4KindE0ELNS_15FloatRoundStyleE2ESJ_EENS1_15EpilogueDefaultEEEEEvvEEEEvNT_6ParamsE)
        /*0008*/ 	.word	0x000000a8


	//----- nvinfo : EIATTR_FRAME_SIZE
	.align		4
.L_15:
        /*000c*/ 	.byte	0x04, 0x11
        /*000e*/ 	.short	(.L_17 - .L_16)
	.align		4
.L_16:
        /*0010*/ 	.word	index@(_ZN7cutlass13device_kernelINS_4gemm6kernel13GemmUniversalIN4cute5tupleIJiiiiEEENS1_10collective13CollectiveMmaINS1_34MainloopSm90TmaGmmaWarpSpecializedILi4ENS5_IJNS4_1CILi2EEENSA_ILi1EEESC_EEENS1_35KernelTmaWarpSpecializedCooperativeEEENS5_IJNSA_ILi256EEENSA_ILi128EEESH_EEENS_10bfloat16_tENS5_IJlSC_lEEESJ_SK_NS4_8TiledMMAINS4_8MMA_AtomIJNS4_4SM904GMMA28MMA_64x128x16_F32BF16BF16_SSILNSO_5MajorE0ELSQ_0ELNSO_7ScaleInE1ELSR_1EEEEEENS4_6LayoutISD_NS5_IJSC_NSA_ILi0EEESV_EEEEENS5_IJNS4_10UnderscoreESY_SY_EEEEENS4_13SM90_TMA_LOADENS4_14ComposedLayoutINS4_7SwizzleILi3ELi4ELi3EEENS4_18smem_ptr_flag_bitsILi16EEENSU_INS5_IJNSA_ILi8EEENSA_ILi64EEEEEENS5_IJS18_SC_EEEEEEEvNS4_8identityENS4_23SM90_TMA_LOAD_MULTICASTES1C_vS1D_EENS_8epilogue10collective6detail29Sm90TmaWarpSpecializedAdapterINS1H_15DefaultEpilogueISJ_SK_SK_NS1G_6thread17LinearCombinationISJ_Li1EffLNS1L_9ScaleType4KindE0ELNS_15FloatRoundStyleE2ESJ_EENS1_15EpilogueDefaultEEEEEvvEEEEvNT_6ParamsE)
        /*0014*/ 	.word	0x00000000


	//----- nvinfo : EIATTR_MIN_STACK_SIZE
	.align		4
.L_17:
        /*0018*/ 	.byte	0x04, 0x12
        /*001a*/ 	.short	(.L_19 - .L_18)
	.align		4
.L_18:
        /*001c*/ 	.word	index@(_ZN7cutlass13device_kernelINS_4gemm6kernel13GemmUniversalIN4cute5tupleIJiiiiEEENS1_10collective13CollectiveMmaINS1_34MainloopSm90TmaGmmaWarpSpecializedILi4ENS5_IJNS4_1CILi2EEENSA_ILi1EEESC_EEENS1_35KernelTmaWarpSpecializedCooperativeEEENS5_IJNSA_ILi256EEENSA_ILi128EEESH_EEENS_10bfloat16_tENS5_IJlSC_lEEESJ_SK_NS4_8TiledMMAINS4_8MMA_AtomIJNS4_4SM904GMMA28MMA_64x128x16_F32BF16BF16_SSILNSO_5MajorE0ELSQ_0ELNSO_7ScaleInE1ELSR_1EEEEEENS4_6LayoutISD_NS5_IJSC_NSA_ILi0EEESV_EEEEENS5_IJNS4_10UnderscoreESY_SY_EEEEENS4_13SM90_TMA_LOADENS4_14ComposedLayoutINS4_7SwizzleILi3ELi4ELi3EEENS4_18smem_ptr_flag_bitsILi16EEENSU_INS5_IJNSA_ILi8EEENSA_ILi64EEEEEENS5_IJS18_SC_EEEEEEEvNS4_8identityENS4_23SM90_TMA_LOAD_MULTICASTES1C_vS1D_EENS_8epilogue10collective6detail29Sm90TmaWarpSpecializedAdapterINS1H_15DefaultEpilogueISJ_SK_SK_NS1G_6thread17LinearCombinationISJ_Li1EffLNS1L_9ScaleType4KindE0ELNS_15FloatRoundStyleE2ESJ_EENS1_15EpilogueDefaultEEEEEvvEEEEvNT_6ParamsE)
        /*0020*/ 	.word	0x00000000
.L_19:


//--------------------- .nv.compat                --------------------------
	.section	.nv.compat,"",@"SHT_CUDA_COMPAT_INFO"
	.align	4
        /*0000*/ 	.byte	0x02, 0x09, 0x01, 0x00, 0x02, 0x02, 0x04, 0x00, 0x02, 0x05, 0x05, 0x00, 0x03, 0x07, 0x01, 0x01
        /*0010*/ 	.byte	0x02, 0x03, 0x01, 0x00, 0x02, 0x06, 0x01, 0x00, 0x04, 0x0b, 0x08, 0x00, 0x00, 0x00, 0x00, 0x00
        /*0020*/ 	.byte	0x00, 0x00, 0x00, 0x00


//--------------------- .nv.info._ZN7cutlass13device_kernelINS_4gemm6kernel13GemmUniversalIN4cute5tupleIJiiiiEEENS1_10collective13CollectiveMmaINS1_34MainloopSm90TmaGmmaWarpSpecializedILi4ENS5_IJNS4_1CILi2EEENSA_ILi1EEESC_EEENS1_35KernelTmaWarpSpecializedCooperativeEEENS5_IJNSA_ILi256EEENSA_ILi128EEESH_EEENS_10bfloat16_tENS5_IJlSC_lEEESJ_SK_NS4_8TiledMMAINS4_8MMA_AtomIJNS4_4SM904GMMA28MMA_64x128x16_F32BF16BF16_SSILNSO_5MajorE0ELSQ_0ELNSO_7ScaleInE1ELSR_1EEEEEENS4_6LayoutISD_NS5_IJSC_NSA_ILi0EEESV_EEEEENS5_IJNS4_10UnderscoreESY_SY_EEEEENS4_13SM90_TMA_LOADENS4_14ComposedLayoutINS4_7SwizzleILi3ELi4ELi3EEENS4_18smem_ptr_flag_bitsILi16EEENSU_INS5_IJNSA_ILi8EEENSA_ILi64EEEEEENS5_IJS18_SC_EEEEEEEvNS4_8identityENS4_23SM90_TMA_LOAD_MULTICASTES1C_vS1D_EENS_8epilogue10collective6detail29Sm90TmaWarpSpecializedAdapterINS1H_15DefaultEpilogueISJ_SK_SK_NS1G_6thread17LinearCombinationISJ_Li1EffLNS1L_9ScaleType4KindE0ELNS_15FloatRoundStyleE2ESJ_EENS1_15EpilogueDefaultEEEEEvvEEEEvNT_6ParamsE --------------------------
	.section	.nv.info._ZN7cutlass13device_kernelINS_4gemm6kernel13GemmUniversalIN4cute5tupleIJiiiiEEENS1_10collective13CollectiveMmaINS1_34MainloopSm90TmaGmmaWarpSpecializedILi4ENS5_IJNS4_1CILi2EEENSA_ILi1EEESC_EEENS1_35KernelTmaWarpSpecializedCooperativeEEENS5_IJNSA_ILi256EEENSA_ILi128EEESH_EEENS_10bfloat16_tENS5_IJlSC_lEEESJ_SK_NS4_8TiledMMAINS4_8MMA_AtomIJNS4_4SM904GMMA28MMA_64x128x16_F32BF16BF16_SSILNSO_5MajorE0ELSQ_0ELNSO_7ScaleInE1ELSR_1EEEEEENS4_6LayoutISD_NS5_IJSC_NSA_ILi0EEESV_EEEEENS5_IJNS4_10UnderscoreESY_SY_EEEEENS4_13SM90_TMA_LOADENS4_14ComposedLayoutINS4_7SwizzleILi3ELi4ELi3EEENS4_18smem_ptr_flag_bitsILi16EEENSU_INS5_IJNSA_ILi8EEENSA_ILi64EEEEEENS5_IJS18_SC_EEEEEEEvNS4_8identityENS4_23SM90_TMA_LOAD_MULTICASTES1C_vS1D_EENS_8epilogue10collective6detail29Sm90TmaWarpSpecializedAdapterINS1H_15DefaultEpilogueISJ_SK_SK_NS1G_6thread17LinearCombinationISJ_Li1EffLNS1L_9ScaleType4KindE0ELNS_15FloatRoundStyleE2ESJ_EENS1_15EpilogueDefaultEEEEEvvEEEEvNT_6ParamsE,"",@"SHT_CUDA_INFO"
	.sectionflags	@""
	.align	4


	//----- nvinfo : EIATTR_CUDA_API_VERSION
	.align		4
        /*0000*/ 	.byte	0x04, 0x37
        /*0002*/ 	.short	(.L_21 - .L_20)
.L_20:
        /*0004*/ 	.word	0x00000082


	//----- nvinfo : EIATTR_KPARAM_INFO
	.align		4
.L_21:
        /*0008*/ 	.byte	0x04, 0x17
        /*000a*/ 	.short	(.L_23 - .L_22)
.L_22:
        /*000c*/ 	.word	0x00000000
        /*0010*/ 	.short	0x0000
        /*0012*/ 	.short	0x0070
        /*0014*/ 	.byte	0x00, 0xf0, 0x01, 0x10


	//----- nvinfo : EIATTR_SPARSE_MMA_MASK
	.align		4
.L_23:
        /*0018*/ 	.byte	0x03, 0x50
        /*001a*/ 	.short	0x0000


	//----- nvinfo : EIATTR_MAXREG_COUNT
	.align		4
        /*001c*/ 	.byte	0x03, 0x1b
        /*001e*/ 	.short	0x00a8


	//----- nvinfo : EIATTR_NUM_BARRIERS
	.align		4
        /*0020*/ 	.byte	0x02, 0x4c
        /*0022*/ 	.byte	0x01
	.zero		1


	//----- nvinfo : EIATTR_EXTERNS
	.align		4
        /*0024*/ 	.byte	0x04, 0x0f
        /*0026*/ 	.short	(.L_25 - .L_24)


	//   ....[0]....
	.align		4
.L_24:
        /*0028*/ 	.word	index@(__assertfail)


	//----- nvinfo : EIATTR_MERCURY_ISA_VERSION
	.align		4
.L_25:
        /*002c*/ 	.byte	0x03, 0x5f
        /*002e*/ 	.short	0x0101


	//----- nvinfo : EIATTR_INT_WARP_WIDE_INSTR_OFFSETS
	.align		4
        /*0030*/ 	.byte	0x04, 0x31
        /*0032*/ 	.short	(.L_27 - .L_26)


	//   ....[0]....
.L_26:
        /*0034*/ 	.word	0x00000480


	//   ....[1]....
        /*0038*/ 	.word	0x000004b0


	//   ....[2]....
        /*003c*/ 	.word	0x00000670


	//   ....[3]....
        /*0040*/ 	.word	0x00002560


	//----- nvinfo : EIATTR_COOP_GROUP_MASK_REGIDS
	.align		4
.L_27:
        /*0044*/ 	.byte	0x04, 0x29
        /*0046*/ 	.short	(.L_29 - .L_28)


	//   ....[0]....
.L_28:
        /*0048*/ 	.word	0xffffffff


	//   ....[1]....
        /*004c*/ 	.word	0xffffffff


	//   ....[2]....
        /*0050*/ 	.word	0xffffffff


	//   ....[3]....
        /*0054*/ 	.word	0xffffffff


	//   ....[4]....
        /*0058*/ 	.word	0xffffffff


	//   ....[5]....
        /*005c*/ 	.word	0xffffffff


	//----- nvinfo : EIATTR_COOP_GROUP_INSTR_OFFSETS
	.align		4
.L_29:
        /*0060*/ 	.byte	0x04, 0x28
        /*0062*/ 	.short	(.L_31 - .L_30)


	//   ....[0]....
.L_30:
        /*0064*/ 	.word	0x00000060


	//   ....[1]....
        /*0068*/ 	.word	0x00000070


	//   ....[2]....
        /*006c*/ 	.word	0x00000130


	//   ....[3]....
        /*0070*/ 	.word	0x000002d0


	//   ....[4]....
        /*0074*/ 	.word	0x000007f0


	//   ....[5]....
        /*0078*/ 	.word	0x00001240


	//----- nvinfo : EIATTR_REG_RECONFIG
	.align		4
.L_31:
        /*007c*/ 	.byte	0x01, 0x54
	.zero		2


	//----- nvinfo : EIATTR_SYSCALL_OFFSETS
	.align		4
        /*0080*/ 	.byte	0x04, 0x46
        /*0082*/ 	.short	(.L_33 - .L_32)


	//   ....[0]....
.L_32:
        /*0084*/ 	.word	0x00001400


	//----- nvinfo : EIATTR_MBARRIER_INSTR_OFFSETS
	.align		4
.L_33:
        /*0088*/ 	.byte	0x04, 0x39
        /*008a*/ 	.short	(.L_35 - .L_34)


	//   ....[0]....
.L_34:
        /*008c*/ 	.word	0x00000230
        /*0090*/ 	.word	0x000000ff
        /*0094*/ 	.word	0x00000000
        /*0098*/ 	.short	0x0100
        /*009a*/ 	.byte	0x08
	.zero		1


	//   ....[1]....
        /*009c*/ 	.word	0x00000240
        /*00a0*/ 	.word	0x000000ff
        /*00a4*/ 	.word	0x00000020
        /*00a8*/ 	.short	0x0100
        /*00aa*/ 	.byte	0x08
	.zero		1


	//   ....[2]....
        /*00ac*/ 	.word	0x00000250
        /*00b0*/ 	.word	0x000000ff
        /*00b4*/ 	.word	0x00000008
        /*00b8*/ 	.short	0x0100
        /*00ba*/ 	.byte	0x08
	.zero		1


	//   ....[3]....
        /*00bc*/ 	.word	0x00000260
        /*00c0*/ 	.word	0x000000ff
        /*00c4*/ 	.word	0x00000028
        /*00c8*/ 	.short	0x0100
        /*00ca*/ 	.byte	0x08
	.zero		1


	//   ....[4]....
        /*00cc*/ 	.word	0x00000270
        /*00d0*/ 	.word	0x000000ff
        /*00d4*/ 	.word	0x00000010
        /*00d8*/ 	.short	0x0100
        /*00da*/ 	.byte	0x08
	.zero		1


	//   ....[5]....
        /*00dc*/ 	.word	0x00000280
        /*00e0*/ 	.word	0x000000ff
        /*00e4*/ 	.word	0x00000030
        /*00e8*/ 	.short	0x0100
        /*00ea*/ 	.byte	0x08
	.zero		1


	//   ....[6]....
        /*00ec*/ 	.word	0x00000290
        /*00f0*/ 	.word	0x000000ff
        /*00f4*/ 	.word	0x00000018
        /*00f8*/ 	.short	0x0100
        /*00fa*/ 	.byte	0x08
	.zero		1


	//   ....[7]....
        /*00fc*/ 	.word	0x000002a0
        /*0100*/ 	.word	0x000000ff
        /*0104*/ 	.word	0x00000038
        /*0108*/ 	.short	0x0100
        /*010a*/ 	.byte	0x08
	.zero		1


	//   ....[8]....
        /*010c*/ 	.word	0x000006f0
        /*0110*/ 	.word	0x000000ff
        /*0114*/ 	.word	0x00000050
        /*0118*/ 	.short	0x0100
        /*011a*/ 	.byte	0x06
	.zero		1


	//   ....[9]....
        /*011c*/ 	.word	0x00000780
        /*0120*/ 	.word	0x000000ff
        /*0124*/ 	.word	0x00000058
        /*0128*/ 	.short	0x0100
        /*012a*/ 	.byte	0x06
	.zero		1


	//   ....[10]....
        /*012c*/ 	.word	0x000014c0
        /*0130*/ 	.word	0x00000003
        /*0134*/ 	.word	0x00000000
        /*0138*/ 	.short	0x010a
        /*013a*/ 	.byte	0x3f
	.zero		1


	//   ....[11]....
        /*013c*/ 	.word	0x00001500
        /*0140*/ 	.word	0x00000003
        /*0144*/ 	.word	0x00000000
        /*0148*/ 	.short	0x010a
        /*014a*/ 	.byte	0x3f
	.zero		1


	//   ....[12]....
        /*014c*/ 	.word	0x00001d20
        /*0150*/ 	.word	0x00000005
        /*0154*/ 	.word	0x00000000
        /*0158*/ 	.short	0x010a
        /*015a*/ 	.byte	0x3f
	.zero		1


	//   ....[13]....
        /*015c*/ 	.word	0x00001d60
        /*0160*/ 	.word	0x00000005
        /*0164*/ 	.word	0x00000000
        /*0168*/ 	.short	0x010a
        /*016a*/ 	.byte	0x3f
	.zero		1


	//   ....[14]....
        /*016c*/ 	.word	0x00002400
        /*0170*/ 	.word	0x00000005
        /*0174*/ 	.word	0x00000000
        /*0178*/ 	.short	0x0101
        /*017a*/ 	.byte	0x3f
	.zero		1


	//   ....[15]....
        /*017c*/ 	.word	0x000025e0
        /*0180*/ 	.word	0x00000003
        /*0184*/ 	.word	0x00000000
        /*0188*/ 	.short	0x0101
        /*018a*/ 	.byte	0x3f
	.zero		1


	//   ....[16]....
        /*018c*/ 	.word	0x0000be10
        /*0190*/ 	.word	0x00000014
        /*0194*/ 	.word	0x00000020
        /*0198*/ 	.short	0x010a
        /*019a*/ 	.byte	0x3f
	.zero		1


	//   ....[17]....
        /*019c*/ 	.word	0x0000c290
        /*01a0*/ 	.word	0x00000005
        /*01a4*/ 	.word	0x00000058
        /*01a8*/ 	.short	0x0101
        /*01aa*/ 	.byte	0x3f
	.zero		1


	//   ....[18]....
        /*01ac*/ 	.word	0x0000c9b0
        /*01b0*/ 	.word	0x00000007
        /*01b4*/ 	.word	0x00000000
        /*01b8*/ 	.short	0x010a
        /*01ba*/ 	.byte	0x3f
	.zero		1


	//   ....[19]....
        /*01bc*/ 	.word	0x0000ca30
        /*01c0*/ 	.word	0x00000008
        /*01c4*/ 	.word	0x00000000
        /*01c8*/ 	.short	0x010a
        /*01ca*/ 	.byte	0x3f
	.zero		1


	//   ....[20]....
        /*01cc*/ 	.word	0x0000cac0
        /*01d0*/ 	.word	0x0000000b
        /*01d4*/ 	.word	0x00000000
        /*01d8*/ 	.short	0x010a
        /*01da*/ 	.byte	0x3f
	.zero		1


	//   ....[21]....
        /*01dc*/ 	.word	0x0000cb50
        /*01e0*/ 	.word	0x00000003
        /*01e4*/ 	.word	0x00000000
        /*01e8*/ 	.short	0x010a
        /*01ea*/ 	.byte	0x3f
	.zero		1


	//   ....[22]....
        /*01ec*/ 	.word	0x0000cbb0
        /*01f0*/ 	.word	0x00000003
        /*01f4*/ 	.word	0x00000000
        /*01f8*/ 	.short	0x010a
        /*01fa*/ 	.byte	0x3f
	.zero		1


	//   ....[23]....
        /*01fc*/ 	.word	0x0000cc00
        /*0200*/ 	.word	0x00000005
        /*0204*/ 	.word	0x00000000
        /*0208*/ 	.short	0x010a
        /*020a*/ 	.byte	0x3f
	.zero		1


	//   ....[24]....
        /*020c*/ 	.word	0x0000ccd0
        /*0210*/ 	.word	0x00000014
        /*0214*/ 	.word	0x00000020
        /*0218*/ 	.short	0x010a
        /*021a*/ 	.byte	0x3f
	.zero		1


	//   ....[25]....
        /*021c*/ 	.word	0x0000cda0
        /*0220*/ 	.word	0x00000007
        /*0224*/ 	.word	0x00000000
        /*0228*/ 	.short	0x010a
        /*022a*/ 	.byte	0x3f
	.zero		1


	//   ....[26]....
        /*022c*/ 	.word	0x0000cdf0
        /*0230*/ 	.word	0x00000008
        /*0234*/ 	.word	0x00000000
        /*0238*/ 	.short	0x010a
        /*023a*/ 	.byte	0x3f
	.zero		1


	//   ....[27]....
        /*023c*/ 	.word	0x0000ce40
        /*0240*/ 	.word	0x0000000b
        /*0244*/ 	.word	0x00000000
        /*0248*/ 	.short	0x010a
        /*024a*/ 	.byte	0x3f
	.zero		1


	//----- nvinfo : EIATTR_NUM_MBARRIERS
	.align		4
.L_35:
        /*024c*/ 	.byte	0x03, 0x38
        /*024e*/ 	.short	0x000a


	//----- nvinfo : EIATTR_EXIT_INSTR_OFFSETS
	.align		4
        /*0250*/ 	.byte	0x04, 0x1c
        /*0252*/ 	.short	(.L_37 - .L_36)


	//   ....[0]....
.L_36:
        /*0254*/ 	.word	0x00000950


	//   ....[1]....
        /*0258*/ 	.word	0x00001170


	//   ....[2]....
        /*025c*/ 	.word	0x0000b520


	//   ....[3]....
        /*0260*/ 	.word	0x0000ba80


	//   ....[4]....
        /*0264*/ 	.word	0x0000cba0


	//----- nvinfo : EIATTR_MAX_THREADS
	.align		4
.L_37:
        /*0268*/ 	.byte	0x04, 0x05
        /*026a*/ 	.short	(.L_39 - .L_38)
.L_38:
        /*026c*/ 	.word	0x00000180
        /*0270*/ 	.word	0x00000001
        /*0274*/ 	.word	0x00000001


	//----- nvinfo : EIATTR_CRS_STACK_SIZE
	.align		4
.L_39:
        /*0278*/ 	.byte	0x04, 0x1e
        /*027a*/ 	.short	(.L_41 - .L_40)
.L_40:
        /*027c*/ 	.word	0x00000000


	//----- nvinfo : EIATTR_CBANK_PARAM_SIZE
	.align		4
.L_41:
        /*0280*/ 	.byte	0x03, 0x19
        /*0282*/ 	.short	0x0470


	//----- nvinfo : EIATTR_PARAM_CBANK
	.align		4
        /*0284*/ 	.byte	0x04, 0x0a
        /*0286*/ 	.short	(.L_43 - .L_42)
	.align		4
.L_42:
        /*0288*/ 	.word	index@(.nv.constant0._ZN7cutlass13device_kernelINS_4gemm6kernel13GemmUniversalIN4cute5tupleIJiiiiEEENS1_10collective13CollectiveMmaINS1_34MainloopSm90TmaGmmaWarpSpecializedILi4ENS5_IJNS4_1CILi2EEENSA_ILi1EEESC_EEENS1_35KernelTmaWarpSpecializedCooperativeEEENS5_IJNSA_ILi256EEENSA_ILi128EEESH_EEENS_10bfloat16_tENS5_IJlSC_lEEESJ_SK_NS4_8TiledMMAINS4_8MMA_AtomIJNS4_4SM904GMMA28MMA_64x128x16_F32BF16BF16_SSILNSO_5MajorE0ELSQ_0ELNSO_7ScaleInE1ELSR_1EEEEEENS4_6LayoutISD_NS5_IJSC_NSA_ILi0EEESV_EEEEENS5_IJNS4_10UnderscoreESY_SY_EEEEENS4_13SM90_TMA_LOADENS4_14ComposedLayoutINS4_7SwizzleILi3ELi4ELi3EEENS4_18smem_ptr_flag_bitsILi16EEENSU_INS5_IJNSA_ILi8EEENSA_ILi64EEEEEENS5_IJS18_SC_EEEEEEEvNS4_8identityENS4_23SM90_TMA_LOAD_MULTICASTES1C_vS1D_EENS_8epilogue10collective6detail29Sm90TmaWarpSpecializedAdapterINS1H_15DefaultEpilogueISJ_SK_SK_NS1G_6thread17LinearCombinationISJ_Li1EffLNS1L_9ScaleType4KindE0ELNS_15FloatRoundStyleE2ESJ_EENS1_15EpilogueDefaultEEEEEvvEEEEvNT_6ParamsE)
        /*028c*/ 	.short	0x0210
        /*028e*/ 	.short	0x0470


	//----- nvinfo : EIATTR_SW_WAR
	.align		4
.L_43:
        /*0290*/ 	.byte	0x04, 0x36
        /*0292*/ 	.short	(.L_45 - .L_44)
.L_44:
        /*0294*/ 	.word	0x00000008
.L_45:


//--------------------- .nv.callgraph             --------------------------
	.section	.nv.callgraph,"",@"SHT_CUDA_CALLGRAPH"
	.align	4
	.sectionentsize	8
	.align		4
        /*0000*/ 	.word	0x00000000
	.align		4
        /*0004*/ 	.word	0xffffffff
	.align		4
        /*0008*/ 	.word	index@(_ZN7cutlass13device_kernelINS_4gemm6kernel13GemmUniversalIN4cute5tupleIJiiiiEEENS1_10collective13CollectiveMmaINS1_34MainloopSm90TmaGmmaWarpSpecializedILi4ENS5_IJNS4_1CILi2EEENSA_ILi1EEESC_EEENS1_35KernelTmaWarpSpecializedCooperativeEEENS5_IJNSA_ILi256EEENSA_ILi128EEESH_EEENS_10bfloat16_tENS5_IJlSC_lEEESJ_SK_NS4_8TiledMMAINS4_8MMA_AtomIJNS4_4SM904GMMA28MMA_64x128x16_F32BF16BF16_SSILNSO_5MajorE0ELSQ_0ELNSO_7ScaleInE1ELSR_1EEEEEENS4_6LayoutISD_NS5_IJSC_NSA_ILi0EEESV_EEEEENS5_IJNS4_10UnderscoreESY_SY_EEEEENS4_13SM90_TMA_LOADENS4_14ComposedLayoutINS4_7SwizzleILi3ELi4ELi3EEENS4_18smem_ptr_flag_bitsILi16EEENSU_INS5_IJNSA_ILi8EEENSA_ILi64EEEEEENS5_IJS18_SC_EEEEEEEvNS4_8identityENS4_23SM90_TMA_LOAD_MULTICASTES1C_vS1D_EENS_8epilogue10collective6detail29Sm90TmaWarpSpecializedAdapterINS1H_15DefaultEpilogueISJ_SK_SK_NS1G_6thread17LinearCombinationISJ_Li1EffLNS1L_9ScaleType4KindE0ELNS_15FloatRoundStyleE2ESJ_EENS1_15EpilogueDefaultEEEEEvvEEEEvNT_6ParamsE)
	.align		4
        /*000c*/ 	.word	index@(__assertfail)
	.align		4
        /*0010*/ 	.word	0x00000000
	.align		4
        /*0014*/ 	.word	0xfffffffe
	.align		4
        /*0018*/ 	.word	0x00000000
	.align		4
        /*001c*/ 	.word	0xfffffffd
	.align		4
        /*0020*/ 	.word	0x00000000
	.align		4
        /*0024*/ 	.word	0xfffffffc


//--------------------- .nv.constant4             --------------------------
	.section	.nv.constant4,"a",@progbits
	.align	8
	.align		8
.nv.constant4:
        /*0000*/ 	.dword	__assertfail
	.align		8
        /*0008*/ 	.dword	__unnamed_1
	.align		8
        /*0010*/ 	.dword	_ZN39_INTERNAL_a3a362be_4_k_cu_30ac781b_39654cuda3std3__45__cpo5beginE
	.align		8
        /*0018*/ 	.dword	_ZN39_INTERNAL_a3a362be_4_k_cu_30ac781b_39654cuda3std3__45__cpo3endE
	.align		8
        /*0020*/ 	.dword	_ZN39_INTERNAL_a3a362be_4_k_cu_30ac781b_39654cuda3std3__45__cpo6cbeginE
	.align		8
        /*0028*/ 	.dword	_ZN39_INTERNAL_a3a362be_4_k_cu_30ac781b_39654cuda3std3__45__cpo4cendE
	.align		8
        /*0030*/ 	.dword	_ZN39_INTERNAL_a3a362be_4_k_cu_30ac781b_39654cuda3std3__441_GLOBAL__N__a3a362be_4_k_cu_30ac781b_39656ignoreE
	.align		8
        /*0038*/ 	.dword	_ZN39_INTERNAL_a3a362be_4_k_cu_30ac781b_39654cuda3std3__419piecewise_constructE
	.align		8
        /*0040*/ 	.dword	_ZN39_INTERNAL_a3a362be_4_k_cu_30ac781b_39654cuda3std3__48in_placeE
	.align		8
        /*0048*/ 	.dword	_ZN39_INTERNAL_a3a362be_4_k_cu_30ac781b_39654cuda3std6ranges3__45__cpo4swapE
	.align		8
        /*0050*/ 	.dword	_ZN39_INTERNAL_a3a362be_4_k_cu_30ac781b_39654cuda3std6ranges3__45__cpo9iter_moveE
	.align		8
        /*0058*/ 	.dword	_ZN39_INTERNAL_a3a362be_4_k_cu_30ac781b_39654cute7productE
	.align		8
        /*0060*/ 	.dword	_ZN39_INTERNAL_a3a362be_4_k_cu_30ac781b_39654cute1_E
	.align		8
        /*0068*/ 	.dword	$str$22
	.align		8
        /*0070*/ 	.dword	$str$23


//--------------------- .text._ZN7cutlass13device_kernelINS_4gemm6kernel13GemmUniversalIN4cute5tupleIJiiiiEEENS1_10collective13CollectiveMmaINS1_34MainloopSm90TmaGmmaWarpSpecializedILi4ENS5_IJNS4_1CILi2EEENSA_ILi1EEESC_EEENS1_35KernelTmaWarpSpecializedCooperativeEEENS5_IJNSA_ILi256EEENSA_ILi128EEESH_EEENS_10bfloat16_tENS5_IJlSC_lEEESJ_SK_NS4_8TiledMMAINS4_8MMA_AtomIJNS4_4SM904GMMA28MMA_64x128x16_F32BF16BF16_SSILNSO_5MajorE0ELSQ_0ELNSO_7ScaleInE1ELSR_1EEEEEENS4_6LayoutISD_NS5_IJSC_NSA_ILi0EEESV_EEEEENS5_IJNS4_10UnderscoreESY_SY_EEEEENS4_13SM90_TMA_LOADENS4_14ComposedLayoutINS4_7SwizzleILi3ELi4ELi3EEENS4_18smem_ptr_flag_bitsILi16EEENSU_INS5_IJNSA_ILi8EEENSA_ILi64EEEEEENS5_IJS18_SC_EEEEEEEvNS4_8identityENS4_23SM90_TMA_LOAD_MULTICASTES1C_vS1D_EENS_8epilogue10collective6detail29Sm90TmaWarpSpecializedAdapterINS1H_15DefaultEpilogueISJ_SK_SK_NS1G_6thread17LinearCombinationISJ_Li1EffLNS1L_9ScaleType4KindE0ELNS_15FloatRoundStyleE2ESJ_EENS1_15EpilogueDefaultEEEEEvvEEEEvNT_6ParamsE --------------------------
	.section	.text._ZN7cutlass13device_kernelINS_4gemm6kernel13GemmUniversalIN4cute5tupleIJiiiiEEENS1_10collective13CollectiveMmaINS1_34MainloopSm90TmaGmmaWarpSpecializedILi4ENS5_IJNS4_1CILi2EEENSA_ILi1EEESC_EEENS1_35KernelTmaWarpSpecializedCooperativeEEENS5_IJNSA_ILi256EEENSA_ILi128EEESH_EEENS_10bfloat16_tENS5_IJlSC_lEEESJ_SK_NS4_8TiledMMAINS4_8MMA_AtomIJNS4_4SM904GMMA28MMA_64x128x16_F32BF16BF16_SSILNSO_5MajorE0ELSQ_0ELNSO_7ScaleInE1ELSR_1EEEEEENS4_6LayoutISD_NS5_IJSC_NSA_ILi0EEESV_EEEEENS5_IJNS4_10UnderscoreESY_SY_EEEEENS4_13SM90_TMA_LOADENS4_14ComposedLayoutINS4_7SwizzleILi3ELi4ELi3EEENS4_18smem_ptr_flag_bitsILi16EEENSU_INS5_IJNSA_ILi8EEENSA_ILi64EEEEEENS5_IJS18_SC_EEEEEEEvNS4_8identityENS4_23SM90_TMA_LOAD_MULTICASTES1C_vS1D_EENS_8epilogue10collective6detail29Sm90TmaWarpSpecializedAdapterINS1H_15DefaultEpilogueISJ_SK_SK_NS1G_6thread17LinearCombinationISJ_Li1EffLNS1L_9ScaleType4KindE0ELNS_15FloatRoundStyleE2ESJ_EENS1_15EpilogueDefaultEEEEEvvEEEEvNT_6ParamsE,"ax",@progbits
	.align	128
.text._ZN7cutlass13device_kernelINS_4gemm6kernel13GemmUniversalIN4cute5tupleIJiiiiEEENS1_10collective13CollectiveMmaINS1_34MainloopSm90TmaGmmaWarpSpecializedILi4ENS5_IJNS4_1CILi2EEENSA_ILi1EEESC_EEENS1_35KernelTmaWarpSpecializedCooperativeEEENS5_IJNSA_ILi256EEENSA_ILi128EEESH_EEENS_10bfloat16_tENS5_IJlSC_lEEESJ_SK_NS4_8TiledMMAINS4_8MMA_AtomIJNS4_4SM904GMMA28MMA_64x128x16_F32BF16BF16_SSILNSO_5MajorE0ELSQ_0ELNSO_7ScaleInE1ELSR_1EEEEEENS4_6LayoutISD_NS5_IJSC_NSA_ILi0EEESV_EEEEENS5_IJNS4_10UnderscoreESY_SY_EEEEENS4_13SM90_TMA_LOADENS4_14ComposedLayoutINS4_7SwizzleILi3ELi4ELi3EEENS4_18smem_ptr_flag_bitsILi16EEENSU_INS5_IJNSA_ILi8EEENSA_ILi64EEEEEENS5_IJS18_SC_EEEEEEEvNS4_8identityENS4_23SM90_TMA_LOAD_MULTICASTES1C_vS1D_EENS_8epilogue10collective6detail29Sm90TmaWarpSpecializedAdapterINS1H_15DefaultEpilogueISJ_SK_SK_NS1G_6thread17LinearCombinationISJ_Li1EffLNS1L_9ScaleType4KindE0ELNS_15FloatRoundStyleE2ESJ_EENS1_15EpilogueDefaultEEEEEvvEEEEvNT_6ParamsE:
        .type           _ZN7cutlass13device_kernelINS_4gemm6kernel13GemmUniversalIN4cute5tupleIJiiiiEEENS1_10collective13CollectiveMmaINS1_34MainloopSm90TmaGmmaWarpSpecializedILi4ENS5_IJNS4_1CILi2EEENSA_ILi1EEESC_EEENS1_35KernelTmaWarpSpecializedCooperativeEEENS5_IJNSA_ILi256EEENSA_ILi128EEESH_EEENS_10bfloat16_tENS5_IJlSC_lEEESJ_SK_NS4_8TiledMMAINS4_8MMA_AtomIJNS4_4SM904GMMA28MMA_64x128x16_F32BF16BF16_SSILNSO_5MajorE0ELSQ_0ELNSO_7ScaleInE1ELSR_1EEEEEENS4_6LayoutISD_NS5_IJSC_NSA_ILi0EEESV_EEEEENS5_IJNS4_10UnderscoreESY_SY_EEEEENS4_13SM90_TMA_LOADENS4_14ComposedLayoutINS4_7SwizzleILi3ELi4ELi3EEENS4_18smem_ptr_flag_bitsILi16EEENSU_INS5_IJNSA_ILi8EEENSA_ILi64EEEEEENS5_IJS18_SC_EEEEEEEvNS4_8identityENS4_23SM90_TMA_LOAD_MULTICASTES1C_vS1D_EENS_8epilogue10collective6detail29Sm90TmaWarpSpecializedAdapterINS1H_15DefaultEpilogueISJ_SK_SK_NS1G_6thread17LinearCombinationISJ_Li1EffLNS1L_9ScaleType4KindE0ELNS_15FloatRoundStyleE2ESJ_EENS1_15EpilogueDefaultEEEEEvvEEEEvNT_6ParamsE,@function
        .size           _ZN7cutlass13device_kernelINS_4gemm6kernel13GemmUniversalIN4cute5tupleIJiiiiEEENS1_10collective13CollectiveMmaINS1_34MainloopSm90TmaGmmaWarpSpecializedILi4ENS5_IJNS4_1CILi2EEENSA_ILi1EEESC_EEENS1_35KernelTmaWarpSpecializedCooperativeEEENS5_IJNSA_ILi256EEENSA_ILi128EEESH_EEENS_10bfloat16_tENS5_IJlSC_lEEESJ_SK_NS4_8TiledMMAINS4_8MMA_AtomIJNS4_4SM904GMMA28MMA_64x128x16_F32BF16BF16_SSILNSO_5MajorE0ELSQ_0ELNSO_7ScaleInE1ELSR_1EEEEEENS4_6LayoutISD_NS5_IJSC_NSA_ILi0EEESV_EEEEENS5_IJNS4_10UnderscoreESY_SY_EEEEENS4_13SM90_TMA_LOADENS4_14ComposedLayoutINS4_7SwizzleILi3ELi4ELi3EEENS4_18smem_ptr_flag_bitsILi16EEENSU_INS5_IJNSA_ILi8EEENSA_ILi64EEEEEENS5_IJS18_SC_EEEEEEEvNS4_8identityENS4_23SM90_TMA_LOAD_MULTICASTES1C_vS1D_EENS_8epilogue10collective6detail29Sm90TmaWarpSpecializedAdapterINS1H_15DefaultEpilogueISJ_SK_SK_NS1G_6thread17LinearCombinationISJ_Li1EffLNS1L_9ScaleType4KindE0ELNS_15FloatRoundStyleE2ESJ_EENS1_15EpilogueDefaultEEEEEvvEEEEvNT_6ParamsE,(.L_x_323 - _ZN7cutlass13device_kernelINS_4gemm6kernel13GemmUniversalIN4cute5tupleIJiiiiEEENS1_10collective13CollectiveMmaINS1_34MainloopSm90TmaGmmaWarpSpecializedILi4ENS5_IJNS4_1CILi2EEENSA_ILi1EEESC_EEENS1_35KernelTmaWarpSpecializedCooperativeEEENS5_IJNSA_ILi256EEENSA_ILi128EEESH_EEENS_10bfloat16_tENS5_IJlSC_lEEESJ_SK_NS4_8TiledMMAINS4_8MMA_AtomIJNS4_4SM904GMMA28MMA_64x128x16_F32BF16BF16_SSILNSO_5MajorE0ELSQ_0ELNSO_7ScaleInE1ELSR_1EEEEEENS4_6LayoutISD_NS5_IJSC_NSA_ILi0EEESV_EEEEENS5_IJNS4_10UnderscoreESY_SY_EEEEENS4_13SM90_TMA_LOADENS4_14ComposedLayoutINS4_7SwizzleILi3ELi4ELi3EEENS4_18smem_ptr_flag_bitsILi16EEENSU_INS5_IJNSA_ILi8EEENSA_ILi64EEEEEENS5_IJS18_SC_EEEEEEEvNS4_8identityENS4_23SM90_TMA_LOAD_MULTICASTES1C_vS1D_EENS_8epilogue10collective6detail29Sm90TmaWarpSpecializedAdapterINS1H_15DefaultEpilogueISJ_SK_SK_NS1G_6thread17LinearCombinationISJ_Li1EffLNS1L_9ScaleType4KindE0ELNS_15FloatRoundStyleE2ESJ_EENS1_15EpilogueDefaultEEEEEvvEEEEvNT_6ParamsE)
        .other          _ZN7cutlass13device_kernelINS_4gemm6kernel13GemmUniversalIN4cute5tupleIJiiiiEEENS1_10collective13CollectiveMmaINS1_34MainloopSm90TmaGmmaWarpSpecializedILi4ENS5_IJNS4_1CILi2EEENSA_ILi1EEESC_EEENS1_35KernelTmaWarpSpecializedCooperativeEEENS5_IJNSA_ILi256EEENSA_ILi128EEESH_EEENS_10bfloat16_tENS5_IJlSC_lEEESJ_SK_NS4_8TiledMMAINS4_8MMA_AtomIJNS4_4SM904GMMA28MMA_64x128x16_F32BF16BF16_SSILNSO_5MajorE0ELSQ_0ELNSO_7ScaleInE1ELSR_1EEEEEENS4_6LayoutISD_NS5_IJSC_NSA_ILi0EEESV_EEEEENS5_IJNS4_10UnderscoreESY_SY_EEEEENS4_13SM90_TMA_LOADENS4_14ComposedLayoutINS4_7SwizzleILi3ELi4ELi3EEENS4_18smem_ptr_flag_bitsILi16EEENSU_INS5_IJNSA_ILi8EEENSA_ILi64EEEEEENS5_IJS18_SC_EEEEEEEvNS4_8identityENS4_23SM90_TMA_LOAD_MULTICASTES1C_vS1D_EENS_8epilogue10collective6detail29Sm90TmaWarpSpecializedAdapterINS1H_15DefaultEpilogueISJ_SK_SK_NS1G_6thread17LinearCombinationISJ_Li1EffLNS1L_9ScaleType4KindE0ELNS_15FloatRoundStyleE2ESJ_EENS1_15EpilogueDefaultEEEEEvvEEEEvNT_6ParamsE,@"STO_CUDA_ENTRY STV_DEFAULT"
_ZN7cutlass13device_kernelINS_4gemm6kernel13GemmUniversalIN4cute5tupleIJiiiiEEENS1_10collective13CollectiveMmaINS1_34MainloopSm90TmaGmmaWarpSpecializedILi4ENS5_IJNS4_1CILi2EEENSA_ILi1EEESC_EEENS1_35KernelTmaWarpSpecializedCooperativeEEENS5_IJNSA_ILi256EEENSA_ILi128EEESH_EEENS_10bfloat16_tENS5_IJlSC_lEEESJ_SK_NS4_8TiledMMAINS4_8MMA_AtomIJNS4_4SM904GMMA28MMA_64x128x16_F32BF16BF16_SSILNSO_5MajorE0ELSQ_0ELNSO_7ScaleInE1ELSR_1EEEEEENS4_6LayoutISD_NS5_IJSC_NSA_ILi0EEESV_EEEEENS5_IJNS4_10UnderscoreESY_SY_EEEEENS4_13SM90_TMA_LOADENS4_14ComposedLayoutINS4_7SwizzleILi3ELi4ELi3EEENS4_18smem_ptr_flag_bitsILi16EEENSU_INS5_IJNSA_ILi8EEENSA_ILi64EEEEEENS5_IJS18_SC_EEEEEEEvNS4_8identityENS4_23SM90_TMA_LOAD_MULTICASTES1C_vS1D_EENS_8epilogue10collective6detail29Sm90TmaWarpSpecializedAdapterINS1H_15DefaultEpilogueISJ_SK_SK_NS1G_6thread17LinearCombinationISJ_Li1EffLNS1L_9ScaleType4KindE0ELNS_15FloatRoundStyleE2ESJ_EENS1_15EpilogueDefaultEEEEEvvEEEEvNT_6ParamsE:
[----:B------:R-:W0:Y:S01]  /*0000*/  LDC R1, c[0x0][0x28] ;  /* 0x00000a00ff017b82 */ /* 0x000e220000000800 */
[----:B------:R-:W1:Y:S01]  /*0010*/  S2R R18, SR_TID.X ;  /* 0x0000000000127919 */ /* 0x000e620000002100 */
[----:B------:R-:W-:Y:S01]  /*0020*/  ELECT P0, URZ, PT ;  /* 0x00000000003f782f */ /* 0x000fe20003800000 */
[----:B------:R-:W-:Y:S01]  /*0030*/  BSSY B0, `(.L_x_0) ;  /* 0x000000f000007945 */ /* 0x000fe20003800000 */
[--C-:B-1----:R-:W-:Y:S02]  /*0040*/  SHF.R.U32.HI R0, RZ, 0x5, R18.reuse ;  /* 0x00000005ff007819 */ /* 0x102fe40000011612 */
[----:B------:R-:W-:-:S03]  /*0050*/  SHF.R.U32.HI R3, RZ, 0x7, R18 ;  /* 0x00000007ff037819 */ /* 0x000fc60000011612 */
[----:B------:R-:W1:Y:S04]  /*0060*/  SHFL.IDX PT, R2, R0, RZ, 0x1f ;  /* 0x00001fff00027589 */ /* 0x000e6800000e0000 */
[----:B------:R2:W3:Y:S01]  /*0070*/  SHFL.IDX PT, R5, R3, RZ, 0x1f ;  /* 0x00001fff03057589 */ /* 0x0004e200000e0000 */
[----:B-1----:R-:W-:-:S13]  /*0080*/  ISETP.NE.OR P0, PT, R2, RZ, !P0 ;  /* 0x000000ff0200720c */ /* 0x002fda0004705670 */
[----:B0-23--:R-:W-:Y:S05]  /*0090*/  @P0 BRA `(.L_x_1) ;  /* 0x0000000000200947 */ /* 0x00dfea0003800000 */
[----:B------:R-:W-:Y:S02]  /*00a0*/  ULDC.64 UR4, c[0x0][0x198] ;  /* 0x0000660000047ab9 */ /* 0x000fe40000000a00 */
[----:B------:R-:W-:Y:S02]  /*00b0*/  UIADD3 UR6, UP0, UR4, 0xf0, URZ ;  /* 0x000000f004067890 */ /* 0x000fe4000ff1e03f */
[----:B------:R-:W-:Y:S02]  /*00c0*/  UIADD3 UR4, UP1, UR4, 0x1f0, URZ ;  /* 0x000001f004047890 */ /* 0x000fe4000ff3e03f */
[----:B------:R-:W-:Y:S02]  /*00d0*/  UIADD3.X UR7, URZ, UR5, URZ, UP0, !UPT ;  /* 0x000000053f077290 */ /* 0x000fe400087fe43f */
[----:B------:R-:W-:-:S07]  /*00e0*/  UIADD3.X UR5, URZ, UR5, URZ, UP1, !UPT ;  /* 0x000000053f057290 */ /* 0x000fce0008ffe43f */
[----:B------:R0:W-:Y:S02]  /*00f0*/  UTMACCTL.PF [UR6] ;  /* 0x00000000060079b9 */ /* 0x0001e40008040000 */
[----:B------:R0:W-:Y:S02]  /*0100*/  UTMACCTL.PF [UR4] ;  /* 0x00000000040079b9 */ /* 0x0001e40008040000 */
[----:B0-----:R-:W-:Y:S01]  /*0110*/  NOP ;  /* 0x0000000000007918 */ /* 0x001fe20000000000 */
.L_x_1:
[----:B------:R-:W-:Y:S05]  /*0120*/  BSYNC B0 ;  /* 0x0000000000007941 */ /* 0x000fea0003800000 */
.L_x_0:
[----:B------:R-:W0:Y:S02]  /*0130*/  SHFL.IDX PT, R3, R0, RZ, 0x1f ;  /* 0x00001fff00037589 */ /* 0x000e2400000e0000 */
[----:B0-----:R-:W-:-:S13]  /*0140*/  ISETP.NE.AND P0, PT, R3, RZ, PT ;  /* 0x000000ff0300720c */ /* 0x001fda0003f05270 */
[----:B------:R-:W-:Y:S05]  /*0150*/  @P0 BRA `(.L_x_2) ;  /* 0x0000000000580947 */ /* 0x000fea0003800000 */
[----:B------:R-:W0:Y:S01]  /*0160*/  S2UR UR8, SR_CgaCtaId ;  /* 0x00000000000879c3 */ /* 0x000e220000008800 */
[----:B------:R-:W-:Y:S01]  /*0170*/  UMOV UR4, 0x400 ;  /* 0x0000040000047882 */ /* 0x000fe20000000000 */
[----:B------:R-:W-:Y:S01]  /*0180*/  UMOV UR5, 0x1 ;  /* 0x0000000100057882 */ /* 0x000fe20000000000 */
[----:B------:R-:W-:Y:S01]  /*0190*/  UMOV UR6, 0x4 ;  /* 0x0000000400067882 */ /* 0x000fe20000000000 */
[----:B------:R-:W-:Y:S01]  /*01a0*/  ELECT P0, URZ, PT ;  /* 0x00000000003f782f */ /* 0x000fe20003800000 */
[----:B------:R-:W-:-:S04]  /*01b0*/  UIADD3 UR6, -UR6, 0x100000, URZ ;  /* 0x0010000006067890 */ /* 0x000fc8000fffe13f */
[----:B------:R-:W-:Y:S02]  /*01c0*/  USHF.L.U32 UR7, UR6, 0xb, URZ ;  /* 0x0000000b06077899 */ /* 0x000fe4000800063f */
[----:B------:R-:W-:Y:S02]  /*01d0*/  USHF.L.U32 UR6, UR6, 0x1, URZ ;  /* 0x0000000106067899 */ /* 0x000fe4000800063f */
[----:B0-----:R-:W-:Y:S02]  /*01e0*/  ULEA UR8, UR8, UR4, 0x18 ;  /* 0x0000000408087291 */ /* 0x001fe4000f8ec03f */
[----:B------:R-:W-:-:S04]  /*01f0*/  UIADD3 UR4, -UR5, 0x100000, URZ ;  /* 0x0010000005047890 */ /* 0x000fc8000fffe13f */
[----:B------:R-:W-:Y:S02]  /*0200*/  USHF.L.U32 UR5, UR4, 0xb, URZ ;  /* 0x0000000b04057899 */ /* 0x000fe4000800063f */
[----:B------:R-:W-:Y:S01]  /*0210*/  USHF.L.U32 UR4, UR4, 0x1, URZ ;  /* 0x0000000104047899 */ /* 0x000fe2000800063f */
[----:B------:R-:W0:Y:S11]  /*0220*/  FENCE.VIEW.ASYNC.S ;  /* 0x00000000000073c6 */ /* 0x000e360000000000 */
[----:B0-----:R0:W1:Y:S01]  /*0230*/  SYNCS.EXCH.64 URZ, [UR8], UR4 ;  /* 0x00000004083f75b2 */ /* 0x0010620008000100 */
[----:B------:R0:W2:Y:S01]  /*0240*/  SYNCS.EXCH.64 URZ, [UR8+0x20], UR6 ;  /* 0x00002006083f75b2 */ /* 0x0000a20008000100 */
[----:B------:R0:W3:Y:S01]  /*0250*/  SYNCS.EXCH.64 URZ, [UR8+0x8], UR4 ;  /* 0x00000804083f75b2 */ /* 0x0000e20008000100 */
[----:B------:R0:W4:Y:S01]  /*0260*/  SYNCS.EXCH.64 URZ, [UR8+0x28], UR6 ;  /* 0x00002806083f75b2 */ /* 0x0001220008000100 */
[----:B------:R0:W0:Y:S01]  /*0270*/  SYNCS.EXCH.64 URZ, [UR8+0x10], UR4 ;  /* 0x00001004083f75b2 */ /* 0x0000220008000100 */
[----:B------:R0:W0:Y:S01]  /*0280*/  SYNCS.EXCH.64 URZ, [UR8+0x30], UR6 ;  /* 0x00003006083f75b2 */ /* 0x0000220008000100 */
[----:B------:R0:W0:Y:S01]  /*0290*/  SYNCS.EXCH.64 URZ, [UR8+0x18], UR4 ;  /* 0x00001804083f75b2 */ /* 0x0000220008000100 */
[----:B------:R0:W0:Y:S01]  /*02a0*/  SYNCS.EXCH.64 URZ, [UR8+0x38], UR6 ;  /* 0x00003806083f75b2 */ /* 0x0000220008000100 */
[----:B------:R-:W-:Y:S01]  /*02b0*/  NOP ;  /* 0x0000000000007918 */ /* 0x000fe20000000000 */
.L_x_2:
[----:B------:R-:W-:Y:S01]  /*02c0*/  SHF.R.S32.HI R7, RZ, 0x1f, R18 ;  /* 0x0000001fff077819 */ /* 0x000fe20000011412 */
[----:B------:R-:W5:Y:S01]  /*02d0*/  SHFL.IDX PT, R0, R0, RZ, 0x1f ;  /* 0x00001fff00007589 */ /* 0x000f6200000e0000 */
[----:B0-----:R-:W0:Y:S01]  /*02e0*/  S2UR UR8, SR_CTAID.X ;  /* 0x00000000000879c3 */ /* 0x001e220000002500 */
[----:B------:R-:W-:Y:S02]  /*02f0*/  ELECT P0, URZ, PT ;  /* 0x00000000003f782f */ /* 0x000fe40003800000 */
[----:B------:R-:W-:Y:S01]  /*0300*/  LEA.HI R7, R7, R18, RZ, 0x7 ;  /* 0x0000001207077211 */ /* 0x000fe200078f38ff */
[----:B------:R-:W1:Y:S01]  /*0310*/  S2R R4, SR_CTAID.Y ;  /* 0x0000000000047919 */ /* 0x000e620000002600 */
[----:B------:R-:W-:Y:S01]  /*0320*/  SHF.R.S32.HI R8, RZ, 0x1f, R3 ;  /* 0x0000001fff087819 */ /* 0x000fe20000011403 */
[----:B------:R-:W-:Y:S01]  /*0330*/  ULDC UR4, c[0x0][0x150] ;  /* 0x0000540000047ab9 */ /* 0x000fe20000000800 */
[----:B------:R-:W-:Y:S01]  /*0340*/  LOP3.LUT R7, R7, 0xffffff80, RZ, 0xc0, !PT ;  /* 0xffffff8007077812 */ /* 0x000fe200078ec0ff */
[----:B------:R-:W-:Y:S01]  /*0350*/  NOP ;  /* 0x0000000000007918 */ /* 0x000fe20000000000 */
[----:B------:R-:W-:Y:S01]  /*0360*/  LEA.HI R8, R8, R3, RZ, 0x2 ;  /* 0x0000000308087211 */ /* 0x000fe200078f10ff */
[----:B------:R-:W2:Y:S01]  /*0370*/  LDC R10, c[0x0][0x144] ;  /* 0x00005100ff0a7b82 */ /* 0x000ea20000000800 */
[----:B------:R-:W-:Y:S01]  /*0380*/  NOP ;  /* 0x0000000000007918 */ /* 0x000fe20000000000 */
[----:B------:R-:W-:Y:S01]  /*0390*/  IMAD.IADD R6, R18, 0x1, -R7 ;  /* 0x0000000112067824 */ /* 0x000fe200078e0a07 */
[----:B------:R-:W-:Y:S01]  /*03a0*/  LOP3.LUT R8, R8, 0x3ffffffc, RZ, 0xc0, !PT ;  /* 0x3ffffffc08087812 */ /* 0x000fe200078ec0ff */
[----:B------:R-:W-:Y:S01]  /*03b0*/  IMAD.MOV.U32 R22, RZ, RZ, 0x1 ;  /* 0x00000001ff167424 */ /* 0x000fe200078e00ff */
[----:B------:R-:W-:-:S02]  /*03c0*/  ISETP.NE.AND P3, PT, R5, RZ, PT ;  /* 0x000000ff0500720c */ /* 0x000fc40003f65270 */
[----:B------:R-:W-:Y:S01]  /*03d0*/  SHF.R.S32.HI R7, RZ, 0x1f, R6 ;  /* 0x0000001fff077819 */ /* 0x000fe20000011406 */
[----:B------:R-:W-:Y:S01]  /*03e0*/  IMAD.IADD R8, R3, 0x1, -R8 ;  /* 0x0000000103087824 */ /* 0x000fe200078e0a08 */
[----:B------:R-:W3:Y:S02]  /*03f0*/  LDC R13, c[0x0][0x140] ;  /* 0x00005000ff0d7b82 */ /* 0x000ee40000000800 */
[----:B------:R-:W-:Y:S02]  /*0400*/  LEA.HI R7, R7, R6, RZ, 0x3 ;  /* 0x0000000607077211 */ /* 0x000fe400078f18ff */
[----:B-----5:R-:W-:Y:S02]  /*0410*/  ISETP.NE.OR P0, PT, R0, RZ, !P0 ;  /* 0x000000ff0000720c */ /* 0x020fe40004705670 */
[--C-:B------:R-:W-:Y:S02]  /*0420*/  SHF.R.S32.HI R0, RZ, 0x3, R7.reuse ;  /* 0x00000003ff007819 */ /* 0x100fe40000011407 */
[----:B------:R-:W-:-:S02]  /*0430*/  SHF.R.S32.HI R7, RZ, 0x1f, R7 ;  /* 0x0000001fff077819 */ /* 0x000fc40000011407 */
[----:B0-----:R-:W-:Y:S02]  /*0440*/  I2FP.F32.U32 R9, UR8 ;  /* 0x0000000800097c45 */ /* 0x001fe40008201000 */
[----:B------:R-:W-:-:S03]  /*0450*/  LEA.HI R7, R7, R0, RZ, 0x2 ;  /* 0x0000000007077211 */ /* 0x000fc600078f10ff */
[----:B------:R-:W-:Y:S01]  /*0460*/  FMUL R9, R9, UR4 ;  /* 0x0000000409097c20 */ /* 0x000fe20008400000 */
[----:B------:R-:W-:Y:S01]  /*0470*/  LOP3.LUT R7, R7, 0xfffffffc, RZ, 0xc0, !PT ;  /* 0xfffffffc07077812 */ /* 0x000fe200078ec0ff */
[----:B------:R-:W-:Y:S01]  /*0480*/  VOTEU.ALL UP0, P0 ;  /* 0x00000000003f7886 */ /* 0x000fe20000000000 */
[----:B-1----:R-:W-:Y:S01]  /*0490*/  I2FP.F32.U32 R3, R4 ;  /* 0x0000000400037245 */ /* 0x002fe20000201000 */
[----:B------:R-:W-:Y:S01]  /*04a0*/  ULDC UR4, c[0x0][0x154] ;  /* 0x0000550000047ab9 */ /* 0x000fe20000000800 */
[----:B------:R-:W-:Y:S01]  /*04b0*/  VOTEU.ALL UP1, P0 ;  /* 0x00000000003f7886 */ /* 0x000fe20000020000 */
[----:B------:R-:W0:Y:S01]  /*04c0*/  F2I.U32.TRUNC.NTZ R9, R9 ;  /* 0x0000000900097305 */ /* 0x000e22000020f000 */
[----:B------:R-:W-:Y:S01]  /*04d0*/  IMAD.IADD R7, R0, 0x1, -R7 ;  /* 0x0000000100077824 */ /* 0x000fe200078e0a07 */
[----:B------:R-:W1:Y:S01]  /*04e0*/  @!UP0 S2UR UR7, SR_CgaCtaId ;  /* 0x00000000000789c3 */ /* 0x000e620000008800 */
[----:B------:R-:W-:Y:S01]  /*04f0*/  FMUL R12, R3, UR4 ;  /* 0x00000004030c7c20 */ /* 0x000fe20008400000 */
[----:B------:R-:W-:Y:S01]  /*0500*/  UMOV UR4, 0x20 ;  /* 0x0000002000047882 */ /* 0x000fe20000000000 */
[----:B------:R-:W-:Y:S01]  /*0510*/  IMAD R8, R8, 0x4, R7 ;  /* 0x0000000408087824 */ /* 0x000fe200078e0207 */
[----:B------:R-:W-:Y:S01]  /*0520*/  @!UP0 UMOV UR6, 0x400 ;  /* 0x0000040000068882 */ /* 0x000fe20000000000 */
[----:B------:R-:W-:-:S04]  /*0530*/  @!UP0 UIADD3 UR4, -UR4, 0x100000, URZ ;  /* 0x0010000004048890 */ /* 0x000fc8000fffe13f */
[----:B------:R-:W-:Y:S02]  /*0540*/  @!UP0 USHF.L.U32 UR5, UR4, 0xb, URZ ;  /* 0x0000000b04058899 */ /* 0x000fe4000800063f */
[----:B------:R-:W-:Y:S01]  /*0550*/  @!UP0 USHF.L.U32 UR4, UR4, 0x1, URZ ;  /* 0x0000000104048899 */ /* 0x000fe2000800063f */
[----:B---3--:R-:W-:Y:S01]  /*0560*/  ISETP.EQ.U32.AND P2, PT, R13, 0x1, PT ;  /* 0x000000010d00780c */ /* 0x008fe20003f42070 */
[----:B------:R-:W3:Y:S01]  /*0570*/  F2I.U32.TRUNC.NTZ R12, R12 ;  /* 0x0000000c000c7305 */ /* 0x000ee2000020f000 */
[----:B------:R-:W-:Y:S01]  /*0580*/  LEA.HI R0, R8, R8, RZ, 0x1 ;  /* 0x0000000808007211 */ /* 0x000fe200078f08ff */
[----:B------:R-:W5:Y:S03]  /*0590*/  LDC R7, c[0x0][0x148] ;  /* 0x00005200ff077b82 */ /* 0x000f660000000800 */
[----:B------:R-:W-:Y:S01]  /*05a0*/  LOP3.LUT R11, R0, 0xfffffffe, RZ, 0xc0, !PT ;  /* 0xfffffffe000b7812 */ /* 0x000fe200078ec0ff */
[----:B0-----:R-:W-:Y:S01]  /*05b0*/  IMAD.MOV R15, RZ, RZ, -R9 ;  /* 0x000000ffff0f7224 */ /* 0x001fe200078e0a09 */
[----:B------:R-:W-:-:S03]  /*05c0*/  SHF.R.S32.HI R9, RZ, 0x1f, R2 ;  /* 0x0000001fff097819 */ /* 0x000fc60000011402 */
[----:B--2---:R-:W-:Y:S01]  /*05d0*/  IMAD R3, R10, R15, UR8 ;  /* 0x000000080a037e24 */ /* 0x004fe2000f8e020f */
[----:B------:R-:W-:Y:S01]  /*05e0*/  LEA.HI R9, R9, R2, RZ, 0x2 ;  /* 0x0000000209097211 */ /* 0x000fe200078f10ff */
[C---:B------:R-:W-:Y:S02]  /*05f0*/  IMAD.IADD R0, R8.reuse, 0x1, -R11 ;  /* 0x0000000108007824 */ /* 0x040fe400078e0a0b */
[----:B------:R-:W-:Y:S01]  /*0600*/  IMAD.SHL.U32 R11, R8, 0x4, RZ ;  /* 0x00000004080b7824 */ /* 0x000fe200078e00ff */
[----:B------:R-:W-:Y:S01]  /*0610*/  LOP3.LUT R9, R9, 0xfffffffc, RZ, 0xc0, !PT ;  /* 0xfffffffc09097812 */ /* 0x000fe200078ec0ff */
[----:B---3--:R-:W-:Y:S01]  /*0620*/  IMAD.MOV R24, RZ, RZ, -R12 ;  /* 0x000000ffff187224 */ /* 0x008fe200078e0a0c */
[----:B------:R-:W-:Y:S01]  /*0630*/  ISETP.NE.AND P4, PT, R0, R3, PT ;  /* 0x000000030000720c */ /* 0x000fe20003f85270 */
[----:B-1----:R-:W-:Y:S01]  /*0640*/  @!UP0 ULEA UR6, UR7, UR6, 0x18 ;  /* 0x0000000607068291 */ /* 0x002fe2000f8ec03f */
[----:B------:R-:W-:Y:S01]  /*0650*/  LOP3.LUT R152, R8, 0xc, R11, 0x78, !PT ;  /* 0x0000000c08987812 */ /* 0x000fe200078e780b */
[----:B------:R-:W-:Y:S01]  /*0660*/  IMAD.IADD R0, R2, 0x1, -R9 ;  /* 0x0000000102007824 */ /* 0x000fe200078e0a09 */
[----:B------:R-:W-:Y:S01]  /*0670*/  VOTEU.ALL UP0, P0 ;  /* 0x00000000003f7886 */ /* 0x000fe20000000000 */
[----:B------:R-:W-:Y:S01]  /*0680*/  LOP3.LUT P0, RZ, R6, 0x7, RZ, 0xc0, !PT ;  /* 0x0000000706ff7812 */ /* 0x000fe2000780c0ff */
[----:B------:R-:W-:-:S02]  /*0690*/  VIADD R6, R5, 0xffffffff ;  /* 0xffffffff05067836 */ /* 0x000fc40000000000 */
[----:B------:R-:W-:Y:S01]  /*06a0*/  ISETP.NE.AND P1, PT, R0, 0x3, PT ;  /* 0x000000030000780c */ /* 0x000fe20003f25270 */
[----:B-----5:R-:W-:Y:S01]  /*06b0*/  IMAD R9, R7, R24, R4 ;  /* 0x0000001807097224 */ /* 0x020fe200078e0204 */
[----:B------:R-:W-:Y:S02]  /*06c0*/  ISETP.LT.U32.AND P0, PT, R152, 0x2, !P0 ;  /* 0x000000029800780c */ /* 0x000fe40004701070 */
[----:B------:R-:W-:Y:S01]  /*06d0*/  ISETP.EQ.OR P1, PT, R0, RZ, !P1 ;  /* 0x000000ff0000720c */ /* 0x000fe20004f22670 */
[----:B------:R-:W0:Y:S02]  /*06e0*/  FENCE.VIEW.ASYNC.S ;  /* 0x00000000000073c6 */ /* 0x000e240000000000 */
[----:B0-----:R0:W1:Y:S01]  /*06f0*/  @!UP0 SYNCS.EXCH.64 URZ, [UR6+0x50], UR4 ;  /* 0x00005004063f85b2 */ /* 0x0010620008000100 */
[----:B------:R-:W-:Y:S02]  /*0700*/  @P4 LEA.HI R2, R152, R152, RZ, 0x1 ;  /* 0x0000009898024211 */ /* 0x000fe400078f08ff */
[----:B------:R-:W-:-:S02]  /*0710*/  ISETP.EQ.AND P1, PT, R5, RZ, P1 ;  /* 0x000000ff0500720c */ /* 0x000fc40000f22270 */
[----:B------:R-:W-:Y:S02]  /*0720*/  @P4 SHF.R.S32.HI R2, RZ, 0x1, R2 ;  /* 0x00000001ff024819 */ /* 0x000fe40000011402 */
[----:B------:R-:W-:Y:S02]  /*0730*/  ISETP.GE.U32.AND P6, PT, R6, 0x2, PT ;  /* 0x000000020600780c */ /* 0x000fe40003fc6070 */
[----:B------:R-:W-:Y:S02]  /*0740*/  @P4 ISETP.NE.AND P5, PT, R2, R9, PT ;  /* 0x000000090200420c */ /* 0x000fe40003fa5270 */
[----:B------:R-:W-:Y:S02]  /*0750*/  SEL R9, RZ, 0x1, !P0 ;  /* 0x00000001ff097807 */ /* 0x000fe40004000000 */
[----:B------:R-:W-:Y:S02]  /*0760*/  @P4 SEL R22, RZ, 0x1, P5 ;  /* 0x00000001ff164807 */ /* 0x000fe40002800000 */
[----:B------:R-:W-:Y:S01]  /*0770*/  SEL R19, RZ, 0x1, !P1 ;  /* 0x00000001ff137807 */ /* 0x000fe20004800000 */
[----:B------:R0:W2:Y:S01]  /*0780*/  @!UP1 SYNCS.EXCH.64 URZ, [UR6+0x58], UR4 ;  /* 0x00005804063f95b2 */ /* 0x0000a20008000100 */
[----:B------:R-:W-:Y:S01]  /*0790*/  LOP3.LUT R22, R22, R9, RZ, 0xc0, !PT ;  /* 0x0000000916167212 */ /* 0x000fe200078ec0ff */
[----:B------:R-:W-:Y:S01]  /*07a0*/  NOP ;  /* 0x0000000000007918 */ /* 0x000fe20000000000 */
[----:B------:R-:W-:Y:S01]  /*07b0*/  SEL R19, R19, 0x2, P6 ;  /* 0x0000000213137807 */ /* 0x000fe20003000000 */
[----:B------:R-:W-:Y:S06]  /*07c0*/  @!P2 BRA `(.L_x_3) ;  /* 0x000000000008a947 */ /* 0x000fec0003800000 */
[----:B-12-4-:R-:W-:Y:S01]  /*07d0*/  UCGABAR_ARV ;  /* 0x00000000000079c7 */ /* 0x016fe20008000000 */
[----:B------:R-:W-:Y:S05]  /*07e0*/  BRA `(.L_x_4) ;  /* 0x0000000000047947 */ /* 0x000fea0003800000 */
.L_x_3:
[----:B-12-4-:R-:W-:Y:S01]  /*07f0*/  NOP ;  /* 0x0000000000007918 */ /* 0x016fe20000000000 */
.L_x_4:
[----:B------:R-:W1:Y:S01]  /*0800*/  LDC R2, c[0x0][0x65c] ;  /* 0x00019700ff027b82 */ /* 0x000e620000000800 */
[----:B------:R-:W-:Y:S02]  /*0810*/  IMAD.U32 R8, RZ, RZ, UR8 ;  /* 0x00000008ff087e24 */ /* 0x000fe4000f8e00ff */
[----:B------:R-:W-:Y:S01]  /*0820*/  IMAD.MOV.U32 R9, RZ, RZ, RZ ;  /* 0x000000ffff097224 */ /* 0x000fe200078e00ff */
[----:B-1----:R-:W-:-:S04]  /*0830*/  ISETP.NE.AND P1, PT, R2, 0x1, PT ;  /* 0x000000010200780c */ /* 0x002fc80003f25270 */
[----:B------:R-:W-:-:S09]  /*0840*/  P2R R5, PR, RZ, 0x2 ;  /* 0x00000002ff057803 */ /* 0x000fd20000000000 */
[----:B------:R-:W1:Y:S01]  /*0850*/  @P1 LDC R17, c[0x0][0x10] ;  /* 0x00000400ff111b82 */ /* 0x000e620000000800 */
[----:B------:R-:W-:Y:S01]  /*0860*/  @P1 MOV R5, RZ ;  /* 0x000000ff00051202 */ /* 0x000fe20000000f00 */
[----:B------:R-:W-:-:S06]  /*0870*/  @P1 IMAD.MOV.U32 R13, RZ, RZ, RZ ;  /* 0x000000ffff0d1224 */ /* 0x000fcc00078e00ff */
[----:B------:R-:W2:Y:S01]  /*0880*/  @!P1 LDC R11, c[0x0][0xc] ;  /* 0x00000300ff0b9b82 */ /* 0x000ea20000000800 */
[----:B-1----:R-:W-:-:S04]  /*0890*/  @P1 IMAD.WIDE.U32 R16, R17, UR8, R4 ;  /* 0x0000000811101c25 */ /* 0x002fc8000f8e0004 */
[----:B------:R-:W-:Y:S02]  /*08a0*/  @P1 IMAD.IADD R17, R17, 0x1, R13 ;  /* 0x0000000111111824 */ /* 0x000fe400078e020d */
[----:B--2---:R-:W-:-:S04]  /*08b0*/  @!P1 IMAD.WIDE.U32 R8, R4, R11, R8 ;  /* 0x0000000b04089225 */ /* 0x004fc800078e0008 */
[----:B------:R-:W-:Y:S02]  /*08c0*/  @!P1 IMAD.MOV.U32 R16, RZ, RZ, R8 ;  /* 0x000000ffff109224 */ /* 0x000fe400078e0008 */
[----:B------:R-:W-:Y:S01]  /*08d0*/  @!P1 IMAD.MOV.U32 R17, RZ, RZ, R9 ;  /* 0x000000ffff119224 */ /* 0x000fe200078e0009 */
[----:B------:R-:W-:Y:S06]  /*08e0*/  @!P2 BRA `(.L_x_5) ;  /* 0x00000000000ca947 */ /* 0x000fec0003800000 */
[----:B------:R-:W-:Y:S01]  /*08f0*/  UCGABAR_WAIT ;  /* 0x0000000000007dc7 */ /* 0x000fe20008000000 */
[----:B------:R-:W-:Y:S01]  /*0900*/  CCTL.IVALL ;  /* 0x00000000ff00798f */ /* 0x000fe20002000000 */
[----:B------:R-:W-:Y:S05]  /*0910*/  BRA `(.L_x_6) ;  /* 0x0000000000047947 */ /* 0x000fea0003800000 */
.L_x_5:
[----:B------:R-:W-:Y:S06]  /*0920*/  BAR.SYNC.DEFER_BLOCKING 0x0 ;  /* 0x0000000000007b1d */ /* 0x000fec0000010000 */
.L_x_6:
[----:B------:R-:W-:Y:S05]  /*0930*/  @!P3 BRA `(.L_x_7) ;  /* 0x000000a800fcb947 */ /* 0x000fea0003800000 */
[----:B------:R-:W-:-:S13]  /*0940*/  ISETP.GT.U32.AND P0, PT, R6, 0x1, PT ;  /* 0x000000010600780c */ /* 0x000fda0003f04070 */
[----:B0-----:R-:W-:Y:S05]  /*0950*/  @P0 EXIT ;  /* 0x000000000000094d */ /* 0x001fea0003800000 */
[----:B------:R-:W-:Y:S01]  /*0960*/  ULDC.64 UR4, c[0x0][0x650] ;  /* 0x0001940000047ab9 */ /* 0x000fe20000000a00 */
[----:B------:R-:W-:Y:S01]  /*0970*/  PRMT R0, RZ, 0x7610, R0 ;  /* 0x00007610ff007816 */ /* 0x000fe20000000000 */
[----:B------:R-:W-:Y:S01]  /*0980*/  IMAD.MOV.U32 R153, RZ, RZ, -0x1 ;  /* 0xffffffffff997424 */ /* 0x000fe200078e00ff */
[----:B------:R-:W-:Y:S01]  /*0990*/  ISETP.GE.U32.AND P0, PT, R16, UR4, PT ;  /* 0x0000000410007c0c */ /* 0x000fe2000bf06070 */
[----:B------:R-:W-:Y:S02]  /*09a0*/  IMAD.MOV.U32 R154, RZ, RZ, -0x1 ;  /* 0xffffffffff9a7424 */ /* 0x000fe400078e00ff */
[----:B------:R-:W-:Y:S01]  /*09b0*/  IMAD.MOV.U32 R23, RZ, RZ, -0x1 ;  /* 0xffffffffff177424 */ /* 0x000fe200078e00ff */
[----:B------:R-:W-:-:S13]  /*09c0*/  ISETP.GE.U32.AND.EX P0, PT, R17, UR5, PT, P0 ;  /* 0x0000000511007c0c */ /* 0x000fda000bf06100 */
[----:B------:R-:W-:Y:S05]  /*09d0*/  @P0 BRA `(.L_x_8) ;  /* 0x00000004002c0947 */ /* 0x000fea0003800000 */
[----:B------:R-:W0:Y:S01]  /*09e0*/  LDC.64 R20, c[0x0][0x628] ;  /* 0x00018a00ff147b82 */ /* 0x000e220000000a00 */
[----:B------:R-:W-:Y:S02]  /*09f0*/  IMAD.MOV.U32 R8, RZ, RZ, R16 ;  /* 0x000000ffff087224 */ /* 0x000fe400078e0010 */
[----:B------:R-:W-:-:S05]  /*0a00*/  IMAD.MOV.U32 R9, RZ, RZ, R17 ;  /* 0x000000ffff097224 */ /* 0x000fca00078e0011 */
[----:B------:R-:W1:Y:S08]  /*0a10*/  LDC R0, c[0x0][0x630] ;  /* 0x00018c00ff007b82 */ /* 0x000e700000000800 */
[----:B------:R-:W2:Y:S01]  /*0a20*/  LDC.64 R26, c[0x0][0x620] ;  /* 0x00018800ff1a7b82 */ /* 0x000ea20000000a00 */
[----:B0-----:R-:W-:-:S04]  /*0a30*/  ISETP.NE.U32.AND P0, PT, R20, RZ, PT ;  /* 0x000000ff1400720c */ /* 0x001fc80003f05070 */
[----:B------:R-:W-:-:S13]  /*0a40*/  ISETP.NE.AND.EX P0, PT, R21, RZ, PT, P0 ;  /* 0x000000ff1500720c */ /* 0x000fda0003f05300 */
[----:B-12---:R-:W-:Y:S05]  /*0a50*/  @!P0 BRA `(.L_x_9) ;  /* 0x0000000000288947 */ /* 0x006fea0003800000 */
[----:B------:R-:W0:Y:S02]  /*0a60*/  LDC R13, c[0x0][0x634] ;  /* 0x00018d00ff0d7b82 */ /* 0x000e240000000800 */
[----:B0-----:R-:W-:-:S05]  /*0a70*/  IADD3 R13, P0, R16, R13, RZ ;  /* 0x0000000d100d7210 */ /* 0x001fca0007f1e0ff */
[----:B------:R-:W-:-:S04]  /*0a80*/  IMAD.X R15, RZ, RZ, R17, P0 ;  /* 0x000000ffff0f7224 */ /* 0x000fc800000e0611 */
[----:B------:R-:W-:-:S04]  /*0a90*/  IMAD.WIDE.U32 R8, R15, R20, RZ ;  /* 0x000000140f087225 */ /* 0x000fc800078e00ff */
[----:B------:R-:W-:-:S04]  /*0aa0*/  IMAD.WIDE.U32 R10, P0, R13, R21, R8 ;  /* 0x000000150d0a7225 */ /* 0x000fc80007800008 */
[----:B------:R-:W-:Y:S01]  /*0ab0*/  IMAD.WIDE.U32 R8, R13, R20, RZ ;  /* 0x000000140d087225 */ /* 0x000fe200078e00ff */
[----:B------:R-:W-:-:S03]  /*0ac0*/  IADD3.X R13, RZ, RZ, RZ, P0, !PT ;  /* 0x000000ffff0d7210 */ /* 0x000fc600007fe4ff */
[----:B------:R-:W-:Y:S01]  /*0ad0*/  IMAD.MOV.U32 R12, RZ, RZ, R11 ;  /* 0x000000ffff0c7224 */ /* 0x000fe200078e000b */
[----:B------:R-:W-:-:S05]  /*0ae0*/  IADD3 RZ, P0, R9, R10, RZ ;  /* 0x0000000a09ff7210 */ /* 0x000fca0007f1e0ff */
[----:B------:R-:W-:-:S08]  /*0af0*/  IMAD.WIDE.U32.X R8, R15, R21, R12, P0 ;  /* 0x000000150f087225 */ /* 0x000fd000000e040c */
.L_x_9:
[----:B------:R-:W0:Y:S01]  /*0b00*/  LDC.64 R20, c[0x0][0x640] ;  /* 0x00019000ff147b82 */ /* 0x000e220000000a00 */
[--C-:B------:R-:W-:Y:S01]  /*0b10*/  SHF.R.U64 R28, R8, R0, R9.reuse ;  /* 0x00000000081c7219 */ /* 0x100fe20000001209 */
[----:B------:R-:W-:Y:S01]  /*0b20*/  IMAD R30, R7, R24, R4 ;  /* 0x00000018071e7224 */ /* 0x000fe200078e0204 */
[----:B------:R-:W-:Y:S01]  /*0b30*/  SHF.R.U32.HI R0, RZ, R0, R9 ;  /* 0x00000000ff007219 */ /* 0x000fe20000011609 */
[----:B------:R-:W-:Y:S01]  /*0b40*/  IMAD.MOV.U32 R23, RZ, RZ, 0x1 ;  /* 0x00000001ff177424 */ /* 0x000fe200078e00ff */
[----:B------:R-:W-:-:S03]  /*0b50*/  IADD3 R5, P0, RZ, -R28, RZ ;  /* 0x8000001cff057210 */ /* 0x000fc60007f1e0ff */
[----:B------:R-:W1:Y:S02]  /*0b60*/  LDC R6, c[0x0][0x618] ;  /* 0x00018600ff067b82 */ /* 0x000e640000000800 */
[----:B------:R-:W-:-:S04]  /*0b70*/  IMAD.X R9, RZ, RZ, ~R0, P0 ;  /* 0x000000ffff097224 */ /* 0x000fc800000e0e00 */
[-C--:B------:R-:W-:Y:S02]  /*0b80*/  IMAD R0, R9, R26.reuse, RZ ;  /* 0x0000001a09007224 */ /* 0x080fe400078e02ff */
[----:B------:R-:W2:Y:S01]  /*0b90*/  LDC R11, c[0x0][0x608] ;  /* 0x00018200ff0b7b82 */ /* 0x000ea20000000800 */
[----:B------:R-:W-:-:S04]  /*0ba0*/  IMAD.WIDE.U32 R8, R5, R26, R16 ;  /* 0x0000001a05087225 */ /* 0x000fc800078e0010 */
[----:B------:R-:W-:-:S03]  /*0bb0*/  IMAD R5, R5, R27, R0 ;  /* 0x0000001b05057224 */ /* 0x000fc600078e0200 */
[----:B------:R-:W3:Y:S01]  /*0bc0*/  LDC R12, c[0x0][0x658] ;  /* 0x00019600ff0c7b82 */ /* 0x000ee20000000800 */
[----:B0-----:R-:W-:Y:S01]  /*0bd0*/  ISETP.NE.U32.AND P0, PT, R20, RZ, PT ;  /* 0x000000ff1400720c */ /* 0x001fe20003f05070 */
[----:B------:R-:W-:Y:S02]  /*0be0*/  IMAD.IADD R5, R9, 0x1, R5 ;  /* 0x0000000109057824 */ /* 0x000fe400078e0205 */
[----:B------:R-:W-:Y:S01]  /*0bf0*/  IMAD.MOV.U32 R9, RZ, RZ, -0x1 ;  /* 0xffffffffff097424 */ /* 0x000fe200078e00ff */
[----:B------:R-:W-:-:S03]  /*0c00*/  ISETP.NE.AND.EX P0, PT, R21, RZ, PT, P0 ;  /* 0x000000ff1500720c */ /* 0x000fc60003f05300 */
[----:B------:R-:W0:Y:S01]  /*0c10*/  LDC R15, c[0x0][0x600] ;  /* 0x00018000ff0f7b82 */ /* 0x000e220000000800 */
[-CC-:B-1----:R-:W-:Y:S02]  /*0c20*/  SHF.R.U64 R13, R8, R6.reuse, R5.reuse ;  /* 0x00000006080d7219 */ /* 0x182fe40000001205 */
[----:B------:R-:W-:-:S05]  /*0c30*/  SHF.R.U32.HI R0, RZ, R6, R5 ;  /* 0x00000006ff007219 */ /* 0x000fca0000011605 */
[----:B------:R-:W1:Y:S01]  /*0c40*/  LDC R14, c[0x0][0x648] ;  /* 0x00019200ff0e7b82 */ /* 0x000e620000000800 */
[-CC-:B--2---:R-:W-:Y:S02]  /*0c50*/  SHF.R.U64 R27, R13, R11.reuse, R0.reuse ;  /* 0x0000000b0d1b7219 */ /* 0x184fe40000001200 */
[----:B------:R-:W-:-:S05]  /*0c60*/  SHF.R.U32.HI R5, RZ, R11, R0 ;  /* 0x0000000bff057219 */ /* 0x000fca0000011600 */
[----:B------:R-:W2:Y:S01]  /*0c70*/  LDC R26, c[0x0][0x638] ;  /* 0x00018e00ff1a7b82 */ /* 0x000ea20000000800 */
[-CC-:B---3--:R-:W-:Y:S02]  /*0c80*/  SHF.R.U64 R24, R27, R12.reuse, R5.reuse ;  /* 0x0000000c1b187219 */ /* 0x188fe40000001205 */
[-C--:B------:R-:W-:Y:S02]  /*0c90*/  SHF.L.U32 R0, R9, R12.reuse, RZ ;  /* 0x0000000c09007219 */ /* 0x080fe400000006ff */
[----:B------:R-:W-:Y:S01]  /*0ca0*/  SHF.R.U32.HI R5, RZ, R12, R5 ;  /* 0x0000000cff057219 */ /* 0x000fe20000011605 */
[----:B------:R-:W-:Y:S01]  /*0cb0*/  IMAD.MOV.U32 R4, RZ, RZ, R24 ;  /* 0x000000ffff047224 */ /* 0x000fe200078e0018 */
[----:B------:R-:W-:Y:S01]  /*0cc0*/  LOP3.LUT R10, RZ, R0, RZ, 0x33, !PT ;  /* 0x00000000ff0a7212 */ /* 0x000fe200078e33ff */
[----:B------:R-:W3:Y:S01]  /*0cd0*/  LDC R25, c[0x0][0x610] ;  /* 0x00018400ff197b82 */ /* 0x000ee20000000800 */
[----:B------:R-:W-:Y:S05]  /*0ce0*/  @!P0 BRA `(.L_x_10) ;  /* 0x0000000000288947 */ /* 0x000fea0003800000 */
[----:B------:R-:W4:Y:S02]  /*0cf0*/  LDC R9, c[0x0][0x64c] ;  /* 0x00019300ff097b82 */ /* 0x000f240000000800 */
[----:B----4-:R-:W-:-:S05]  /*0d00*/  IADD3 R9, P0, R24, R9, RZ ;  /* 0x0000000918097210 */ /* 0x010fca0007f1e0ff */
[----:B------:R-:W-:-:S04]  /*0d10*/  IMAD.X R11, RZ, RZ, R5, P0 ;  /* 0x000000ffff0b7224 */ /* 0x000fc800000e0605 */
[----:B------:R-:W-:-:S04]  /*0d20*/  IMAD.WIDE.U32 R4, R11, R20, RZ ;  /* 0x000000140b047225 */ /* 0x000fc800078e00ff */
[----:B------:R-:W-:-:S04]  /*0d30*/  IMAD.WIDE.U32 R6, P0, R9, R21, R4 ;  /* 0x0000001509067225 */ /* 0x000fc80007800004 */
[----:B------:R-:W-:-:S04]  /*0d40*/  IMAD.WIDE.U32 R4, R9, R20, RZ ;  /* 0x0000001409047225 */ /* 0x000fc800078e00ff */
[----:B------:R-:W-:Y:S01]  /*0d50*/  IMAD.X R9, RZ, RZ, RZ, P0 ;  /* 0x000000ffff097224 */ /* 0x000fe200000e06ff */
[----:B------:R-:W-:Y:S01]  /*0d60*/  IADD3 RZ, P0, R5, R6, RZ ;  /* 0x0000000605ff7210 */ /* 0x000fe20007f1e0ff */
[----:B------:R-:W-:-:S04]  /*0d70*/  IMAD.MOV.U32 R8, RZ, RZ, R7 ;  /* 0x000000ffff087224 */ /* 0x000fc800078e0007 */
[----:B------:R-:W-:-:S08]  /*0d80*/  IMAD.WIDE.U32.X R4, R11, R21, R8, P0 ;  /* 0x000000150b047225 */ /* 0x000fd000000e0408 */
.L_x_10:
[----:B-1----:R-:W-:Y:S01]  /*0d90*/  SHF.R.U64 R4, R4, R14, R5 ;  /* 0x0000000e04047219 */ /* 0x002fe20000001205 */
[----:B0-----:R-:W-:Y:S01]  /*0da0*/  VIADD R6, R15, 0xffffffff ;  /* 0xffffffff0f067836 */ /* 0x001fe20000000000 */
[----:B------:R-:W-:Y:S01]  /*0db0*/  SHF.L.U32 R0, R23, R12, RZ ;  /* 0x0000000c17007219 */ /* 0x000fe200000006ff */
[----:B------:R-:W-:Y:S01]  /*0dc0*/  IMAD.MOV.U32 R23, RZ, RZ, R28 ;  /* 0x000000ffff177224 */ /* 0x000fe200078e001c */
[----:B------:R-:W-:Y:S01]  /*0dd0*/  LOP3.LUT R5, R27, R10, RZ, 0xc0, !PT ;  /* 0x0000000a1b057212 */ /* 0x000fe200078ec0ff */
[----:B------:R-:W-:Y:S01]  /*0de0*/  IMAD.MOV R7, RZ, RZ, -R4 ;  /* 0x000000ffff077224 */ /* 0x000fe200078e0a04 */
[----:B------:R-:W-:Y:S02]  /*0df0*/  SEL R3, R3, R30, !P1 ;  /* 0x0000001e03037207 */ /* 0x000fe40004800000 */
[----:B------:R-:W-:Y:S01]  /*0e00*/  LOP3.LUT R6, R13, R6, RZ, 0xc0, !PT ;  /* 0x000000060d067212 */ /* 0x000fe200078ec0ff */
[----:B------:R-:W-:Y:S01]  /*0e10*/  IMAD R4, R0, R4, R5 ;  /* 0x0000000400047224 */ /* 0x000fe200078e0205 */
[----:B------:R-:W-:Y:S01]  /*0e20*/  MOV R5, 0x1 ;  /* 0x0000000100057802 */ /* 0x000fe20000000f00 */
[----:B--2---:R-:W-:-:S02]  /*0e30*/  IMAD R0, R7, R26, R24 ;  /* 0x0000001a07007224 */ /* 0x004fc400078e0218 */
[----:B---3--:R-:W-:Y:S02]  /*0e40*/  IMAD R3, R4, R25, R3 ;  /* 0x0000001904037224 */ /* 0x008fe400078e0203 */
[----:B------:R-:W-:Y:S01]  /*0e50*/  IMAD R4, R0, R15, R6 ;  /* 0x0000000f00047224 */ /* 0x000fe200078e0206 */
[----:B------:R-:W-:-:S04]  /*0e60*/  PRMT R0, R5, 0x7610, R0 ;  /* 0x0000761005007816 */ /* 0x000fc80000000000 */
[----:B------:R-:W-:Y:S02]  /*0e70*/  SEL R154, R4, R3, !P1 ;  /* 0x00000003049a7207 */ /* 0x000fe40004800000 */
[----:B------:R-:W-:-:S07]  /*0e80*/  SEL R153, R3, R4, !P1 ;  /* 0x0000000403997207 */ /* 0x000fce0004800000 */
.L_x_8:
[----:B------:R-:W-:-:S08]  /*0e90*/  NOP ;  /* 0x0000000000007918 */ /* 0x000fd00000000000 */
[----:B------:R-:W0:Y:S02]  /*0ea0*/  USETMAXREG.TRY_ALLOC.CTAPOOL UP0, 0xe8 ;  /* 0x000000e8000079c8 */ /* 0x000e240008000600 */
[----:B0-----:R-:W-:-:S13]  /*0eb0*/  PLOP3.LUT P0, PT, PT, PT, UP0, 0x80, 0x0 ;  /* 0x000000000000781c */ /* 0x001fda0003f0f008 */
[----:B------:R-:W-:Y:S05]  /*0ec0*/  @!P0 BRA `(.L_x_8) ;  /* 0xfffffffc00f08947 */ /* 0x000fea000383ffff */
[----:B------:R-:W-:Y:S01]  /*0ed0*/  ULDC.64 UR4, c[0x0][0x598] ;  /* 0x0001660000047ab9 */ /* 0x000fe20000000a00 */
[----:B------:R-:W-:Y:S01]  /*0ee0*/  ULDC.64 UR36, c[0x0][0x208] ;  /* 0x0000820000247ab9 */ /* 0x000fe20000000a00 */
[----:B------:R-:W-:-:S04]  /*0ef0*/  ISETP.NE.U32.AND P0, PT, RZ, UR4, PT ;  /* 0x00000004ff007c0c */ /* 0x000fc8000bf05070 */
[----:B------:R-:W-:-:S13]  /*0f00*/  ISETP.NE.AND.EX P0, PT, RZ, UR5, PT, P0 ;  /* 0x00000005ff007c0c */ /* 0x000fda000bf05300 */
[----:B------:R-:W-:Y:S05]  /*0f10*/  @!P0 BRA `(.L_x_11) ;  /* 0x00000000001c8947 */ /* 0x000fea0003800000 */
[----:B------:R-:W0:Y:S02]  /*0f20*/  LDC.64 R4, c[0x0][0x598] ;  /* 0x00016600ff047b82 */ /* 0x000e240000000a00 */
[----:B0-----:R-:W2:Y:S02]  /*0f30*/  LDG.E.64 R4, desc[UR36][R4.64] ;  /* 0x0000002404047981 */ /* 0x001ea4000c1e1b00 */
[----:B--2---:R-:W-:-:S04]  /*0f40*/  ISETP.NE.U32.AND P0, PT, R4, RZ, PT ;  /* 0x000000ff0400720c */ /* 0x004fc80003f05070 */
[----:B------:R-:W-:-:S13]  /*0f50*/  ISETP.NE.AND.EX P0, PT, R5, RZ, PT, P0 ;  /* 0x000000ff0500720c */ /* 0x000fda0003f05300 */
[----:B------:R-:W-:Y:S05]  /*0f60*/  @!P0 BRA `(.L_x_11) ;  /* 0x0000000000088947 */ /* 0x000fea0003800000 */
[----:B------:R0:W5:Y:S01]  /*0f70*/  LD.E R155, desc[UR36][R4.64] ;  /* 0x00000024049b7980 */ /* 0x000162000c101900 */
[----:B------:R-:W-:Y:S05]  /*0f80*/  BRA `(.L_x_12) ;  /* 0x0000000000247947 */ /* 0x000fea0003800000 */
.L_x_11:
[----:B------:R-:W-:Y:S02]  /*0f90*/  ULDC.64 UR4, c[0x0][0x588] ;  /* 0x0001620000047ab9 */ /* 0x000fe40000000a00 */
[----:B------:R-:W-:-:S04]  /*0fa0*/  ISETP.NE.U32.AND P0, PT, RZ, UR4, PT ;  /* 0x00000004ff007c0c */ /* 0x000fc8000bf05070 */
[----:B------:R-:W-:-:S13]  /*0fb0*/  ISETP.NE.AND.EX P0, PT, RZ, UR5, PT, P0 ;  /* 0x00000005ff007c0c */ /* 0x000fda000bf05300 */
[----:B------:R-:W-:Y:S05]  /*0fc0*/  @!P0 BRA `(.L_x_13) ;  /* 0x00000000000c8947 */ /* 0x000fea0003800000 */
[----:B------:R-:W0:Y:S02]  /*0fd0*/  LDC.64 R4, c[0x0][0x588] ;  /* 0x00016200ff047b82 */ /* 0x000e240000000a00 */
[----:B0-----:R1:W5:Y:S01]  /*0fe0*/  LDG.E R155, desc[UR36][R4.64] ;  /* 0x00000024049b7981 */ /* 0x001362000c1e1900 */
[----:B------:R-:W-:Y:S05]  /*0ff0*/  BRA `(.L_x_12) ;  /* 0x0000000000087947 */ /* 0x000fea0003800000 */
.L_x_13:
[----:B------:R-:W-:Y:S02]  /*1000*/  ULDC UR4, c[0x0][0x580] ;  /* 0x0001600000047ab9 */ /* 0x000fe40000000800 */
[----:B------:R-:W-:-:S07]  /*1010*/  IMAD.U32 R155, RZ, RZ, UR4 ;  /* 0x00000004ff9b7e24 */ /* 0x000fce000f8e00ff */
.L_x_12:
[----:B------:R-:W-:Y:S02]  /*1020*/  ULDC.64 UR4, c[0x0][0x5a0] ;  /* 0x0001680000047ab9 */ /* 0x000fe40000000a00 */
[----:B------:R-:W-:-:S04]  /*1030*/  ISETP.NE.U32.AND P0, PT, RZ, UR4, PT ;  /* 0x00000004ff007c0c */ /* 0x000fc8000bf05070 */
[----:B------:R-:W-:-:S13]  /*1040*/  ISETP.NE.AND.EX P0, PT, RZ, UR5, PT, P0 ;  /* 0x00000005ff007c0c */ /* 0x000fda000bf05300 */
[----:B------:R-:W-:Y:S05]  /*1050*/  @!P0 BRA `(.L_x_14) ;  /* 0x00000000001c8947 */ /* 0x000fea0003800000 */
[----:B01----:R-:W0:Y:S02]  /*1060*/  LDC.64 R4, c[0x0][0x5a0] ;  /* 0x00016800ff047b82 */ /* 0x003e240000000a00 */
[----:B0-----:R-:W2:Y:S02]  /*1070*/  LDG.E.64 R4, desc[UR36][R4.64] ;  /* 0x0000002404047981 */ /* 0x001ea4000c1e1b00 */
[----:B--2---:R-:W-:-:S04]  /*1080*/  ISETP.NE.U32.AND P0, PT, R4, RZ, PT ;  /* 0x000000ff0400720c */ /* 0x004fc80003f05070 */
[----:B------:R-:W-:-:S13]  /*1090*/  ISETP.NE.AND.EX P0, PT, R5, RZ, PT, P0 ;  /* 0x000000ff0500720c */ /* 0x000fda0003f05300 */
[----:B------:R-:W-:Y:S05]  /*10a0*/  @!P0 BRA `(.L_x_14) ;  /* 0x0000000000088947 */ /* 0x000fea0003800000 */
[----:B------:R0:W5:Y:S01]  /*10b0*/  LD.E R156, desc[UR36][R4.64] ;  /* 0x00000024049c7980 */ /* 0x000162000c101900 */
[----:B------:R-:W-:Y:S05]  /*10c0*/  BRA `(.L_x_15) ;  /* 0x0000000000247947 */ /* 0x000fea0003800000 */
.L_x_14:
[----:B------:R-:W-:Y:S02]  /*10d0*/  ULDC.64 UR4, c[0x0][0x590] ;  /* 0x0001640000047ab9 */ /* 0x000fe40000000a00 */
[----:B------:R-:W-:-:S04]  /*10e0*/  ISETP.NE.U32.AND P0, PT, RZ, UR4, PT ;  /* 0x00000004ff007c0c */ /* 0x000fc8000bf05070 */
[----:B------:R-:W-:-:S13]  /*10f0*/  ISETP.NE.AND.EX P0, PT, RZ, UR5, PT, P0 ;  /* 0x00000005ff007c0c */ /* 0x000fda000bf05300 */
[----:B------:R-:W-:Y:S05]  /*1100*/  @!P0 BRA `(.L_x_16) ;  /* 0x00000000000c8947 */ /* 0x000fea0003800000 */
[----:B------:R-:W2:Y:S02]  /*1110*/  LDC.64 R156, c[0x0][0x590] ;  /* 0x00016400ff9c7b82 */ /* 0x000ea40000000a00 */
[----:B--2---:R2:W5:Y:S01]  /*1120*/  LDG.E R156, desc[UR36][R156.64] ;  /* 0x000000249c9c7981 */ /* 0x004562000c1e1900 */
[----:B------:R-:W-:Y:S05]  /*1130*/  BRA `(.L_x_15) ;  /* 0x0000000000087947 */ /* 0x000fea0003800000 */
.L_x_16:
[----:B------:R-:W-:Y:S02]  /*1140*/  ULDC UR4, c[0x0][0x584] ;  /* 0x0001610000047ab9 */ /* 0x000fe40000000800 */
[----:B------:R-:W-:-:S07]  /*1150*/  IMAD.U32 R156, RZ, RZ, UR4 ;  /* 0x00000004ff9c7e24 */ /* 0x000fce000f8e00ff */
.L_x_15:
[----:B------:R-:W-:-:S13]  /*1160*/  LOP3.LUT P0, RZ, R0, 0xff, RZ, 0xc0, !PT ;  /* 0x000000ff00ff7812 */ /* 0x000fda000780c0ff */
[----:B------:R-:W-:Y:S05]  /*1170*/  @!P0 EXIT ;  /* 0x000000000000894d */ /* 0x000fea0003800000 */
[----:B------:R-:W-:Y:S01]  /*1180*/  ULDC UR4, c[0x0][0x28c] ;  /* 0x0000a30000047ab9 */ /* 0x000fe20000000800 */
[----:B------:R-:W-:Y:S01]  /*1190*/  LOP3.LUT R166, R19, 0x1, RZ, 0xfc, !PT ;  /* 0x0000000113a67812 */ /* 0x000fe200078efcff */
[----:B------:R-:W-:Y:S01]  /*11a0*/  UIADD3 UR4, UR4, 0x7f, URZ ;  /* 0x0000007f04047890 */ /* 0x000fe2000fffe03f */
[----:B------:R-:W-:Y:S01]  /*11b0*/  UMOV UR38, URZ ;  /* 0x0000003f00267c82 */ /* 0x000fe20008000000 */
[----:B------:R-:W-:Y:S02]  /*11c0*/  UMOV UR39, URZ ;  /* 0x0000003f00277c82 */ /* 0x000fe40008000000 */
[----:B------:R-:W-:-:S04]  /*11d0*/  USHF.R.S32.HI UR5, URZ, 0x1f, UR4 ;  /* 0x0000001f3f057899 */ /* 0x000fc80008011404 */
[----:B------:R-:W-:-:S04]  /*11e0*/  ULEA.HI UR5, UR5, UR4, URZ, 0x7 ;  /* 0x0000000405057291 */ /* 0x000fc8000f8f383f */
[----:B------:R-:W-:-:S12]  /*11f0*/  USHF.R.S32.HI UR40, URZ, 0x7, UR5 ;  /* 0x000000073f287899 */ /* 0x000fd80008011405 */
.L_x_288:
[----:B------:R-:W-:Y:S01]  /*1200*/  LOP3.LUT R0, R18, 0x80, RZ, 0xc0, !PT ;  /* 0x0000008012007812 */ /* 0x000fe200078ec0ff */
[----:B---3--:R-:W3:Y:S01]  /*1210*/  S2UR UR7, SR_CgaCtaId ;  /* 0x00000000000779c3 */ /* 0x008ee20000008800 */
[----:B------:R-:W-:Y:S02]  /*1220*/  UMOV UR6, 0x400 ;  /* 0x0000040000067882 */ /* 0x000fe40000000000 */
[----:B------:R-:W-:-:S06]  /*1230*/  SHF.R.U32.HI R0, RZ, 0x7, R0 ;  /* 0x00000007ff007819 */ /* 0x000fcc0000011600 */
[----:B----4-:R-:W4:Y:S01]  /*1240*/  SHFL.IDX PT, R0, R0, RZ, 0x1f ;  /* 0x00001fff00007589 */ /* 0x010f2200000e0000 */
[----:B---3--:R-:W-:Y:S01]  /*1250*/  ULEA UR6, UR7, UR6, 0x18 ;  /* 0x0000000607067291 */ /* 0x008fe2000f8ec03f */
[----:B----4-:R-:W-:-:S13]  /*1260*/  R2UR UR4, R0 ;  /* 0x00000000000472ca */ /* 0x010fda00000e0000 */
[----:B------:R-:W-:-:S04]  /*1270*/  ULEA.HI UR5, UR4, UR4, URZ, 0x1 ;  /* 0x0000000404057291 */ /* 0x000fc8000f8f083f */
[----:B------:R-:W-:-:S04]  /*1280*/  ULOP3.LUT UR5, UR5, 0x7fffe, URZ, 0xc0, !UPT ;  /* 0x0007fffe05057892 */ /* 0x000fc8000f8ec03f */
[----:B------:R-:W-:-:S03]  /*1290*/  UIADD3 UR5, UR4, -UR5, URZ ;  /* 0x8000000504057290 */ /* 0x000fc6000fffe03f */
[----:B------:R-:W-:Y:S01]  /*12a0*/  ULDC UR4, c[0x0][0x28c] ;  /* 0x0000a30000047ab9 */ /* 0x000fe20000000800 */
[----:B------:R-:W-:Y:S01]  /*12b0*/  ULEA UR5, UR5, UR6, 0xd ;  /* 0x0000000605057291 */ /* 0x000fe2000f8e683f */
[----:B------:R-:W-:-:S03]  /*12c0*/  ISETP.LT.AND P0, PT, RZ, UR4, PT ;  /* 0x00000004ff007c0c */ /* 0x000fc6000bf01270 */
[----:B------:R-:W-:-:S04]  /*12d0*/  UIADD3 UR5, UR5, 0x100, URZ ;  /* 0x0000010005057890 */ /* 0x000fc8000fffe03f */
[----:B------:R-:W-:-:S04]  /*12e0*/  USHF.R.U32.HI UR5, URZ, 0x4, UR5 ;  /* 0x000000043f057899 */ /* 0x000fc80008011605 */
[----:B------:R-:W-:Y:S02]  /*12f0*/  ULOP3.LUT UR41, UR5, 0x3fff, URZ, 0xc0, !UPT ;  /* 0x00003fff05297892 */ /* 0x000fe4000f8ec03f */
[----:B-12---:R-:W-:Y:S10]  /*1300*/  @P0 BRA `(.L_x_17) ;  /* 0x0000000000400947 */ /* 0x006ff40003800000 */
[----:B------:R-:W-:Y:S01]  /*1310*/  MOV R0, 0x0 ;  /* 0x0000000000007802 */ /* 0x000fe20000000f00 */
[----:B------:R-:W-:Y:S01]  /*1320*/  ULDC.64 UR4, c[0x4][0x68] ;  /* 0x01001a0000047ab9 */ /* 0x000fe20000000a00 */
[----:B------:R-:W-:Y:S01]  /*1330*/  ULDC.64 UR6, c[0x4][0x8] ;  /* 0x0100020000067ab9 */ /* 0x000fe20000000a00 */
[----:B01----:R-:W-:Y:S01]  /*1340*/  IMAD.U32 R4, RZ, RZ, UR4 ;  /* 0x00000004ff047e24 */ /* 0x003fe2000f8e00ff */
[----:B------:R0:W1:Y:S01]  /*1350*/  LDC.64 R14, c[0x4][R0] ;  /* 0x01000000000e7b82 */ /* 0x0000620000000a00 */
[----:B------:R-:W-:Y:S01]  /*1360*/  IMAD.U32 R5, RZ, RZ, UR5 ;  /* 0x00000005ff057e24 */ /* 0x000fe2000f8e00ff */
[----:B------:R-:W-:Y:S01]  /*1370*/  ULDC.64 UR4, c[0x4][0x70] ;  /* 0x01001c0000047ab9 */ /* 0x000fe20000000a00 */
[----:B------:R-:W-:Y:S01]  /*1380*/  IMAD.U32 R10, RZ, RZ, UR6 ;  /* 0x00000006ff0a7e24 */ /* 0x000fe2000f8e00ff */
[----:B------:R-:W-:Y:S01]  /*1390*/  MOV R13, RZ ;  /* 0x000000ff000d7202 */ /* 0x000fe20000000f00 */
[----:B------:R-:W-:Y:S02]  /*13a0*/  IMAD.U32 R6, RZ, RZ, UR4 ;  /* 0x00000004ff067e24 */ /* 0x000fe4000f8e00ff */
[----:B------:R-:W-:-:S02]  /*13b0*/  IMAD.U32 R7, RZ, RZ, UR5 ;  /* 0x00000005ff077e24 */ /* 0x000fc4000f8e00ff */
[----:B------:R-:W-:Y:S02]  /*13c0*/  IMAD.U32 R11, RZ, RZ, UR7 ;  /* 0x00000007ff0b7e24 */ /* 0x000fe4000f8e00ff */
[----:B------:R-:W-:Y:S02]  /*13d0*/  IMAD.MOV.U32 R8, RZ, RZ, 0x1e1 ;  /* 0x000001e1ff087424 */ /* 0x000fe400078e00ff */
[----:B0-----:R-:W-:-:S07]  /*13e0*/  IMAD.MOV.U32 R12, RZ, RZ, 0x1 ;  /* 0x00000001ff0c7424 */ /* 0x001fce00078e00ff */
[----:B------:R-:W-:-:S07]  /*13f0*/  LEPC R20, `(.L_x_17) ;  /* 0x000000001014794e */ /* 0x000fce0000000000 */
[----:B-12--5:R-:W-:Y:S05]  /*1400*/  CALL.ABS.NOINC R14 ;  /* 0x000000000e007343 */ /* 0x026fea0003c00000 */
.L_x_17:
[----:B------:R-:W-:-:S13]  /*1410*/  ISETP.NE.AND P0, PT, R166, 0x3, PT ;  /* 0x00000003a600780c */ /* 0x000fda0003f05270 */
[----:B------:R-:W-:Y:S05]  /*1420*/  @!P0 BRA `(.L_x_18) ;  /* 0x0000000000048947 */ /* 0x000fea0003800000 */
[----:B------:R-:W-:Y:S01]  /*1430*/  BPT.TRAP 0x1 ;  /* 0x000000040000795c */ /* 0x000fe20000300000 */
.L_x_18:
[----:B------:R-:W3:Y:S01]  /*1440*/  S2UR UR5, SR_CgaCtaId ;  /* 0x00000000000579c3 */ /* 0x000ee20000008800 */
[----:B------:R-:W-:Y:S01]  /*1450*/  UMOV UR4, 0x400 ;  /* 0x0000040000047882 */ /* 0x000fe20000000000 */
[----:B------:R-:W-:Y:S02]  /*1460*/  IMAD.U32 R0, RZ, RZ, UR38 ;  /* 0x00000026ff007e24 */ /* 0x000fe4000f8e00ff */
[----:B------:R-:W-:-:S03]  /*1470*/  IMAD.U32 R3, RZ, RZ, UR39 ;  /* 0x00000027ff037e24 */ /* 0x000fc6000f8e00ff */
[----:B------:R-:W-:Y:S01]  /*1480*/  SHF.L.U32 R0, R0, 0x1f, RZ ;  /* 0x0000001f00007819 */ /* 0x000fe200000006ff */
[----:B---3--:R-:W-:-:S06]  /*1490*/  ULEA UR4, UR5, UR4, 0x18 ;  /* 0x0000000405047291 */ /* 0x008fcc000f8ec03f */
[----:B------:R-:W-:-:S04]  /*14a0*/  IMAD.U32 R6, RZ, RZ, UR4 ;  /* 0x00000004ff067e24 */ /* 0x000fc8000f8e00ff */
[----:B------:R-:W-:-:S04]  /*14b0*/  IMAD R3, R3, 0x8, R6 ;  /* 0x0000000803037824 */ /* 0x000fc800078e0206 */
[----:B------:R3:W4:Y:S01]  /*14c0*/  SYNCS.PHASECHK.TRANS64.TRYWAIT P1, [R3+URZ], R0 ;  /* 0x00000000030075a7 */ /* 0x000722000802017f */
[----:B------:R-:W-:Y:S05]  /*14d0*/  @!P0 BRA `(.L_x_19) ;  /* 0x0000000000048947 */ /* 0x000fea0003800000 */
[----:B------:R-:W-:Y:S01]  /*14e0*/  BPT.TRAP 0x1 ;  /* 0x000000040000795c */ /* 0x000fe20000300000 */
.L_x_19:
[----:B----4-:R-:W-:Y:S05]  /*14f0*/  @P1 BRA `(.L_x_20) ;  /* 0x0000000000081947 */ /* 0x010fea0003800000 */
[----:B------:R-:W4:Y:S02]  /*1500*/  SYNCS.PHASECHK.TRANS64.TRYWAIT P1, [R3+URZ], R0 ;  /* 0x00000000030075a7 */ /* 0x000f24000802017f */
[----:B----4-:R-:W-:Y:S05]  /*1510*/  @!P1 BRA `(.L_x_21) ;  /* 0x000000b400a49947 */ /* 0x010fea0003800000 */
.L_x_20:
[----:B------:R-:W-:-:S04]  /*1520*/  UISETP.LT.AND UP0, UPT, UR40, 0x1, UPT ;  /* 0x000000012800788c */ /* 0x000fc8000bf01270 */
[----:B------:R-:W-:-:S06]  /*1530*/  USEL UR4, UR40, 0x1, UP0 ;  /* 0x0000000128047887 */ /* 0x000fcc0008000000 */
[----:B---34-:R-:W-:Y:S01]  /*1540*/  IMAD.U32 R0, RZ, RZ, UR4 ;  /* 0x00000004ff007e24 */ /* 0x018fe2000f8e00ff */
[----:B------:R-:W-:Y:S05]  /*1550*/  WARPSYNC.ALL ;  /* 0x0000000000007948 */ /* 0x000fea0003800000 */
[----:B------:R-:W-:-:S04]  /*1560*/  IADD3 R0, -R0, UR40, RZ ;  /* 0x0000002800007c10 */ /* 0x000fc8000fffe1ff */
[----:B------:R-:W-:Y:S02]  /*1570*/  ISETP.GE.AND P1, PT, R0, 0x1, PT ;  /* 0x000000010000780c */ /* 0x000fe40003f26270 */
[----:B------:R-:W-:Y:S01]  /*1580*/  R2UR UR4, R6 ;  /* 0x00000000060472ca */ /* 0x000fe200000e0000 */
[----:B------:R-:W-:Y:S01]  /*1590*/  WARPGROUP.ARRIVE ;  /* 0x00000000000079c5 */ /* 0x000fe20000000000 */
[----:B------:R-:W-:Y:S01]  /*15a0*/  UMOV UR9, 0x40000040 ;  /* 0x4000004000097882 */ /* 0x000fe20000000000 */
[----:B------:R-:W-:Y:S01]  /*15b0*/  UMOV UR11, 0x40000040 ;  /* 0x40000040000b7882 */ /* 0x000fe20000000000 */
[----:B------:R-:W-:Y:S01]  /*15c0*/  UMOV UR13, 0x40000040 ;  /* 0x40000040000d7882 */ /* 0x000fe20000000000 */
[----:B------:R-:W-:-:S08]  /*15d0*/  UMOV UR15, UR11 ;  /* 0x0000000b000f7c82 */ /* 0x000fd00008000000 */
[----:B------:R-:W-:-:S04]  /*15e0*/  UIADD3 UR4, UR4, 0x40100, URZ ;  /* 0x0004010004047890 */ /* 0x000fc8000fffe03f */
[----:B------:R-:W-:-:S04]  /*15f0*/  USHF.R.U32.HI UR4, URZ, 0x4, UR4 ;  /* 0x000000043f047899 */ /* 0x000fc80008011604 */
[----:B------:R-:W-:Y:S02]  /*1600*/  ULOP3.LUT UR5, UR4, 0x3fff, URZ, 0xc0, !UPT ;  /* 0x00003fff04057892 */ /* 0x000fe4000f8ec03f */
[----:B------:R-:W-:Y:S02]  /*1610*/  ULOP3.LUT UR4, UR41, 0x10000, URZ, 0xfc, !UPT ;  /* 0x0001000029047892 */ /* 0x000fe4000f8efc3f */
[----:B------:R-:W-:Y:S02]  /*1620*/  ULOP3.LUT UR5, UR5, 0x10000, URZ, 0xfc, !UPT ;  /* 0x0001000005057892 */ /* 0x000fe4000f8efc3f */
[----:B------:R-:W-:Y:S02]  /*1630*/  ULEA UR8, UR39, UR4, 0xc ;  /* 0x0000000427087291 */ /* 0x000fe4000f8e603f */
[----:B------:R-:W-:Y:S02]  /*1640*/  ULEA UR6, UR39, UR5, 0xb ;  /* 0x0000000527067291 */ /* 0x000fe4000f8e583f */
[----:B------:R-:W-:-:S05]  /*1650*/  UIADD3 UR12, UR8, 0x400, URZ ;  /* 0x00000400080c7890 */ /* 0x000fca000fffe03f */
[----:B------:R-:W-:Y:S02]  /*1660*/  UMOV UR10, UR6 ;  /* 0x00000006000a7c82 */ /* 0x000fe40008000000 */
[----:B------:R-:W-:Y:S01]  /*1670*/  HGMMA.64x128x16.F32.BF16 R88, gdesc[UR8], RZ, !UPT, gsb0 ;  /* 0x01e00000085879f0 */ /* 0x000fe2000c0018ff */
[----:B------:R-:W-:Y:S02]  /*1680*/  UMOV UR14, UR10 ;  /* 0x0000000a000e7c82 */ /* 0x000fe40008000000 */
[----:B------:R-:W-:Y:S02]  /*1690*/  WARPGROUP.DEPBAR.LE gsb0, 0x0 ;  /* 0x00008000000079c5 */ /* 0x000fe40000010000 */
[----:B------:R-:W-:-:S07]  /*16a0*/  WARPGROUP.ARRIVE ;  /* 0x00000000000079c5 */ /* 0x000fce0000000000 */
[----:B------:R-:W-:Y:S01]  /*16b0*/  HGMMA.64x128x16.F32.BF16 R24, gdesc[UR12], RZ, !UPT, gsb0 ;  /* 0x01e000000c1879f0 */ /* 0x000fe2000c0018ff */
[----:B------:R-:W-:Y:S02]  /*16c0*/  UIADD3 UR12, UR8, 0x2, URZ ;  /* 0x00000002080c7890 */ /* 0x000fe4000fffe03f */
[----:B------:R-:W-:Y:S01]  /*16d0*/  UIADD3 UR14, UR6, 0x2, URZ ;  /* 0x00000002060e7890 */ /* 0x000fe2000fffe03f */
[----:B------:R-:W-:Y:S01]  /*16e0*/  UMOV UR13, 0x40000040 ;  /* 0x40000040000d7882 */ /* 0x000fe20000000000 */
[----:B------:R-:W-:Y:S01]  /*16f0*/  UMOV UR15, 0x40000040 ;  /* 0x40000040000f7882 */ /* 0x000fe20000000000 */
[----:B------:R-:W-:Y:S02]  /*1700*/  WARPGROUP.DEPBAR.LE gsb0, 0x0 ;  /* 0x00008000000079c5 */ /* 0x000fe40000010000 */
[----:B------:R-:W-:-:S06]  /*1710*/  WARPGROUP.ARRIVE ;  /* 0x00000000000079c5 */ /* 0x000fcc0000000000 */
[----:B------:R-:W-:Y:S01]  /*1720*/  HGMMA.64x128x16.F32.BF16 R88, gdesc[UR12], R88, gsb0 ;  /* 0x01e000000c5879f0 */ /* 0x000fe20008001858 */
[----:B------:R-:W-:Y:S01]  /*1730*/  UIADD3 UR12, UR8, 0x402, URZ ;  /* 0x00000402080c7890 */ /* 0x000fe2000fffe03f */
[----:B------:R-:W-:Y:S01]  /*1740*/  UMOV UR13, 0x40000040 ;  /* 0x40000040000d7882 */ /* 0x000fe20000000000 */
[----:B------:R-:W-:Y:S02]  /*1750*/  WARPGROUP.DEPBAR.LE gsb0, 0x0 ;  /* 0x00008000000079c5 */ /* 0x000fe40000010000 */
[----:B------:R-:W-:-:S07]  /*1760*/  WARPGROUP.ARRIVE ;  /* 0x00000000000079c5 */ /* 0x000fce0000000000 */
[----:B------:R-:W-:Y:S01]  /*1770*/  HGMMA.64x128x16.F32.BF16 R24, gdesc[UR12], R24, gsb0 ;  /* 0x01e000000c1879f0 */ /* 0x000fe20008001818 */
        /* <DEDUP_REMOVED lines=71> */
[----:B------:R-:W-:Y:S03]  /*1bf0*/  HGMMA.64x128x16.F32.BF16 R24, gdesc[UR12], R24, gsb0 ;  /* 0x01e000000c1879f0 */ /* 0x000fe60008001818 */
[----:B------:R-:W-:Y:S02]  /*1c00*/  WARPGROUP.DEPBAR.LE gsb0, 0x0 ;  /* 0x00008000000079c5 */ /* 0x000fe40000010000 */
[----:B------:R-:W-:Y:S05]  /*1c10*/  @!P1 BRA `(.L_x_22) ;  /* 0x0000000800349947 */ /* 0x000fea0003800000 */
[----:B------:R-:W-:Y:S02]  /*1c20*/  UIADD3 UR6, UR39, 0x1, URZ ;  /* 0x0000000127067890 */ /* 0x000fe4000fffe03f */
[----:B------:R-:W-:Y:S02]  /*1c30*/  IMAD.U32 R3, RZ, RZ, UR39 ;  /* 0x00000027ff037e24 */ /* 0x000fe4000f8e00ff */
[----:B------:R-:W-:-:S04]  /*1c40*/  UISETP.NE.AND UP0, UPT, UR6, 0x4, UPT ;  /* 0x000000040600788c */ /* 0x000fc8000bf05270 */
[----:B------:R-:W-:Y:S02]  /*1c50*/  USEL UR7, URZ, 0x1, UP0 ;  /* 0x000000013f077887 */ /* 0x000fe40008000000 */
[----:B------:R-:W-:Y:S02]  /*1c60*/  USEL UR6, UR6, URZ, UP0 ;  /* 0x0000003f06067287 */ /* 0x000fe40008000000 */
[----:B------:R-:W-:-:S06]  /*1c70*/  ULOP3.LUT UR7, UR38, UR7, URZ, 0x3c, !UPT ;  /* 0x0000000726077292 */ /* 0x000fcc000f8e3c3f */
[----:B------:R-:W-:-:S07]  /*1c80*/  IMAD.U32 R7, RZ, RZ, UR7 ;  /* 0x00000007ff077e24 */ /* 0x000fce000f8e00ff */
.L_x_29:
[----:B------:R-:W-:Y:S05]  /*1c90*/  @!P0 BRA `(.L_x_23) ;  /* 0x0000000000048947 */ /* 0x000fea0003800000 */
[----:B------:R-:W-:Y:S01]  /*1ca0*/  BPT.TRAP 0x1 ;  /* 0x000000040000795c */ /* 0x000fe20000300000 */
.L_x_23:
[----:B------:R-:W3:Y:S01]  /*1cb0*/  S2UR UR8, SR_CgaCtaId ;  /* 0x00000000000879c3 */ /* 0x000ee20000008800 */
[----:B------:R-:W-:Y:S01]  /*1cc0*/  UMOV UR7, 0x400 ;  /* 0x0000040000077882 */ /* 0x000fe20000000000 */
[----:B01----:R-:W-:Y:S01]  /*1cd0*/  IMAD.U32 R5, RZ, RZ, UR6 ;  /* 0x00000006ff057e24 */ /* 0x003fe2000f8e00ff */
[----:B------:R-:W-:Y:S01]  /*1ce0*/  SHF.L.U32 R4, R7, 0x1f, RZ ;  /* 0x0000001f07047819 */ /* 0x000fe200000006ff */
[----:B---3--:R-:W-:-:S06]  /*1cf0*/  ULEA UR7, UR8, UR7, 0x18 ;  /* 0x0000000708077291 */ /* 0x008fcc000f8ec03f */
[----:B------:R-:W-:-:S04]  /*1d00*/  IMAD.U32 R6, RZ, RZ, UR7 ;  /* 0x00000007ff067e24 */ /* 0x000fc8000f8e00ff */
[----:B------:R-:W-:-:S04]  /*1d10*/  IMAD R5, R5, 0x8, R6 ;  /* 0x0000000805057824 */ /* 0x000fc800078e0206 */
[----:B------:R0:W1:Y:S01]  /*1d20*/  SYNCS.PHASECHK.TRANS64.TRYWAIT P1, [R5+URZ], R4 ;  /* 0x00000004050075a7 */ /* 0x000062000802017f */
[----:B------:R-:W-:Y:S05]  /*1d30*/  @!P0 BRA `(.L_x_24) ;  /* 0x0000000000048947 */ /* 0x000fea0003800000 */
[----:B------:R-:W-:Y:S01]  /*1d40*/  BPT.TRAP 0x1 ;  /* 0x000000040000795c */ /* 0x000fe20000300000 */
.L_x_24:
[----:B-1----:R-:W-:Y:S05]  /*1d50*/  @P1 BRA `(.L_x_25) ;  /* 0x0000000000081947 */ /* 0x002fea0003800000 */
[----:B------:R-:W1:Y:S02]  /*1d60*/  SYNCS.PHASECHK.TRANS64.TRYWAIT P1, [R5+URZ], R4 ;  /* 0x00000004050075a7 */ /* 0x000e64000802017f */
[----:B-1----:R-:W-:Y:S05]  /*1d70*/  @!P1 BRA `(.L_x_26) ;  /* 0x000000ac00a09947 */ /* 0x002fea0003800000 */
.L_x_25:
[----:B------:R-:W-:Y:S01]  /*1d80*/  ULEA UR10, UR6, UR4, 0xc ;  /* 0x00000004060a7291 */ /* 0x000fe2000f8e603f */
[----:B------:R-:W-:Y:S01]  /*1d90*/  WARPGROUP.ARRIVE ;  /* 0x00000000000079c5 */ /* 0x000fe20000000000 */
[----:B------:R-:W-:Y:S01]  /*1da0*/  ULEA UR8, UR6, UR5, 0xb ;  /* 0x0000000506087291 */ /* 0x000fe2000f8e583f */
[----:B------:R-:W-:Y:S01]  /*1db0*/  UMOV UR13, 0x40000040 ;  /* 0x40000040000d7882 */ /* 0x000fe20000000000 */
[----:B------:R-:W-:-:S03]  /*1dc0*/  UMOV UR15, 0x40000040 ;  /* 0x40000040000f7882 */ /* 0x000fc60000000000 */
[----:B------:R-:W-:Y:S02]  /*1dd0*/  UMOV UR12, UR10 ;  /* 0x0000000a000c7c82 */ /* 0x000fe40008000000 */
[----:B------:R-:W-:Y:S02]  /*1de0*/  UMOV UR14, UR8 ;  /* 0x00000008000e7c82 */ /* 0x000fe40008000000 */
        /* <DEDUP_REMOVED lines=92> */
[----:B------:R-:W-:Y:S01]  /*23b0*/  BPT.TRAP 0x1 ;  /* 0x000000040000795c */ /* 0x000fe20000300000 */
.L_x_27:
[----:B------:R-:W-:-:S13]  /*23c0*/  ISETP.NE.AND P1, PT, R22, RZ, PT ;  /* 0x000000ff1600720c */ /* 0x000fda0003f25270 */
[----:B01----:R-:W-:-:S05]  /*23d0*/  @P1 IMAD R4, R3, 0x8, R6 ;  /* 0x0000000803041824 */ /* 0x003fca00078e0206 */
[----:B------:R-:W-:-:S04]  /*23e0*/  @P1 IADD3 R5, R4, 0x20, RZ ;  /* 0x0000002004051810 */ /* 0x000fc80007ffe0ff */
[----:B------:R-:W-:-:S04]  /*23f0*/  @P1 PRMT R5, R152, 0x654, R5 ;  /* 0x0000065498051816 */ /* 0x000fc80000000005 */
[----:B------:R0:W-:Y:S01]  /*2400*/  @P1 SYNCS.ARRIVE.TRANS64.RED.A1T0 RZ, [R5+URZ], RZ ;  /* 0x000000ff05ff19a7 */ /* 0x0001e2000810043f */
[----:B------:R-:W-:-:S13]  /*2410*/  ISETP.GT.U32.AND P1, PT, R19, 0x1, PT ;  /* 0x000000011300780c */ /* 0x000fda0003f24070 */
[----:B0-----:R-:W-:Y:S05]  /*2420*/  @P1 BRA `(.L_x_28) ;  /* 0x0000000000041947 */ /* 0x001fea0003800000 */
[----:B------:R-:W-:Y:S01]  /*2430*/  BPT.TRAP 0x1 ;  /* 0x000000040000795c */ /* 0x000fe20000300000 */
.L_x_28:
[----:B------:R-:W-:Y:S01]  /*2440*/  UIADD3 UR6, UR6, 0x1, URZ ;  /* 0x0000000106067890 */ /* 0x000fe2000fffe03f */
[C---:B------:R-:W-:Y:S01]  /*2450*/  ISETP.GT.AND P2, PT, R0.reuse, 0x1, PT ;  /* 0x000000010000780c */ /* 0x040fe20003f44270 */
[----:B------:R-:W-:Y:S02]  /*2460*/  VIADD R3, R3, 0x1 ;  /* 0x0000000103037836 */ /* 0x000fe40000000000 */
[----:B------:R-:W-:Y:S01]  /*2470*/  UISETP.NE.AND UP0, UPT, UR6, 0x4, UPT ;  /* 0x000000040600788c */ /* 0x000fe2000bf05270 */
[----:B------:R-:W-:Y:S02]  /*2480*/  VIADD R0, R0, 0xffffffff ;  /* 0xffffffff00007836 */ /* 0x000fe40000000000 */
[C---:B------:R-:W-:Y:S01]  /*2490*/  ISETP.NE.AND P1, PT, R3.reuse, 0x4, PT ;  /* 0x000000040300780c */ /* 0x040fe20003f25270 */
[----:B------:R-:W-:Y:S02]  /*24a0*/  USEL UR7, URZ, 0x1, UP0 ;  /* 0x000000013f077887 */ /* 0x000fe40008000000 */
[----:B------:R-:W-:Y:S01]  /*24b0*/  USEL UR6, UR6, URZ, UP0 ;  /* 0x0000003f06067287 */ /* 0x000fe20008000000 */
[----:B------:R-:W-:-:S03]  /*24c0*/  SEL R3, R3, RZ, P1 ;  /* 0x000000ff03037207 */ /* 0x000fc60000800000 */
[----:B------:R-:W-:Y:S01]  /*24d0*/  LOP3.LUT R7, R7, UR7, RZ, 0x3c, !PT ;  /* 0x0000000707077c12 */ /* 0x000fe2000f8e3cff */
[----:B------:R-:W-:Y:S07]  /*24e0*/  @P2 BRA `(.L_x_29) ;  /* 0xfffffff400e82947 */ /* 0x000fee000383ffff */
.L_x_22:
[----:B------:R-:W3:Y:S02]  /*24f0*/  LDC R0, c[0x0][0x28c] ;  /* 0x0000a300ff007b82 */ /* 0x000ee40000000800 */
[----:B---3--:R-:W-:-:S13]  /*2500*/  ISETP.GE.AND P1, PT, R0, 0x1, PT ;  /* 0x000000010000780c */ /* 0x008fda0003f26270 */
[----:B------:R-:W-:Y:S05]  /*2510*/  @!P1 BRA `(.L_x_30) ;  /* 0x0000000000409947 */ /* 0x000fea0003800000 */
[----:B------:R-:W-:Y:S05]  /*2520*/  @!P0 BRA `(.L_x_31) ;  /* 0x0000000000048947 */ /* 0x000fea0003800000 */
[----:B------:R-:W-:Y:S01]  /*2530*/  BPT.TRAP 0x1 ;  /* 0x000000040000795c */ /* 0x000fe20000300000 */
.L_x_31:
[----:B------:R-:W-:Y:S01]  /*2540*/  ISETP.NE.AND P0, PT, R22, RZ, PT ;  /* 0x000000ff1600720c */ /* 0x000fe20003f05270 */
[----:B------:R-:W-:-:S12]  /*2550*/  UISETP.LT.AND UP1, UPT, UR40, 0x1, UPT ;  /* 0x000000012800788c */ /* 0x000fd8000bf21270 */
[----:B------:R-:W-:-:S05]  /*2560*/  VOTEU.ANY UP0, P0 ;  /* 0x00000000003f7886 */ /* 0x000fca0000000100 */
[----:B------:R-:W-:-:S04]  /*2570*/  @UP0 USEL UR4, UR40, 0x1, UP1 ;  /* 0x0000000128040887 */ /* 0x000fc80008800000 */
[----:B------:R-:W-:-:S06]  /*2580*/  @UP0 UIADD3 UR4, UR39, UR40, -UR4 ;  /* 0x0000002827040290 */ /* 0x000fcc000fffe804 */
[----:B------:R-:W-:-:S04]  /*2590*/  IMAD.U32 R0, RZ, RZ, UR4 ;  /* 0x00000004ff007e24 */ /* 0x000fc8000f8e00ff */
[----:B------:R-:W-:-:S05]  /*25a0*/  @P0 IMAD.SHL.U32 R0, R0, 0x8, RZ ;  /* 0x0000000800000824 */ /* 0x000fca00078e00ff */
[----:B------:R-:W-:-:S04]  /*25b0*/  @P0 LOP3.LUT R0, R0, 0x18, RZ, 0xc0, !PT ;  /* 0x0000001800000812 */ /* 0x000fc800078ec0ff */
[----:B------:R-:W-:-:S04]  /*25c0*/  @P0 IADD3 R3, R6, 0x20, R0 ;  /* 0x0000002006030810 */ /* 0x000fc80007ffe000 */
[----:B------:R-:W-:-:S04]  /*25d0*/  @P0 PRMT R3, R152, 0x654, R3 ;  /* 0x0000065498030816 */ /* 0x000fc80000000003 */
[----:B------:R3:W-:Y:S01]  /*25e0*/  @P0 SYNCS.ARRIVE.TRANS64.RED.A1T0 RZ, [R3+URZ], RZ ;  /* 0x000000ff03ff09a7 */ /* 0x0007e2000810043f */
[----:B------:R-:W-:-:S13]  /*25f0*/  ISETP.GT.U32.AND P0, PT, R19, 0x1, PT ;  /* 0x000000011300780c */ /* 0x000fda0003f04070 */
[----:B---3--:R-:W-:Y:S05]  /*2600*/  @P0 BRA `(.L_x_30) ;  /* 0x0000000000040947 */ /* 0x008fea0003800000 */
[----:B------:R-:W-:Y:S01]  /*2610*/  BPT.TRAP 0x1 ;  /* 0x000000040000795c */ /* 0x000fe20000300000 */
.L_x_30:
[----:B------:R-:W3:Y:S01]  /*2620*/  LDC R6, c[0x0][0x288] ;  /* 0x0000a200ff067b82 */ /* 0x000ee20000000800 */
[--C-:B------:R-:W-:Y:S01]  /*2630*/  SHF.R.U32.HI R0, RZ, 0x2, R18.reuse ;  /* 0x00000002ff007819 */ /* 0x100fe20000011612 */
[----:B------:R-:W-:Y:S01]  /*2640*/  UIADD3 UR39, UR40, UR39, URZ ;  /* 0x0000002728277290 */ /* 0x000fe2000fffe03f */
[----:B01----:R-:W-:Y:S01]  /*2650*/  SHF.R.U32.HI R5, RZ, 0x7, R18 ;  /* 0x00000007ff057819 */ /* 0x003fe20000011612 */
[----:B------:R-:W-:Y:S01]  /*2660*/  IMAD.SHL.U32 R13, R154, 0x80, RZ ;  /* 0x000000809a0d7824 */ /* 0x000fe200078e00ff */
[----:B------:R-:W-:Y:S01]  /*2670*/  LOP3.LUT R3, R0, 0x7, RZ, 0xc0, !PT ;  /* 0x0000000700037812 */ /* 0x000fe200078ec0ff */
[----:B------:R-:W-:Y:S01]  /*2680*/  USHF.R.U32.HI UR4, URZ, 0x2, UR39 ;  /* 0x000000023f047899 */ /* 0x000fe20008011627 */
[----:B------:R-:W-:Y:S01]  /*2690*/  LOP3.LUT R4, R18, 0x60, RZ, 0xc0, !PT ;  /* 0x0000006012047812 */ /* 0x000fe200078ec0ff */
[----:B------:R-:W-:Y:S01]  /*26a0*/  ULDC UR8, c[0x0][0x284] ;  /* 0x0000a10000087ab9 */ /* 0x000fe20000000800 */
[----:B------:R-:W-:Y:S01]  /*26b0*/  LOP3.LUT R0, R5, 0x1, RZ, 0xc0, !PT ;  /* 0x0000000105007812 */ /* 0x000fe200078ec0ff */
[----:B------:R-:W-:Y:S01]  /*26c0*/  ULOP3.LUT UR4, UR4, 0x1, URZ, 0xc0, !UPT ;  /* 0x0000000104047892 */ /* 0x000fe2000f8ec03f */
[----:B------:R-:W-:Y:S01]  /*26d0*/  SHF.R.U32.HI R10, RZ, 0x1, R4 ;  /* 0x00000001ff0a7819 */ /* 0x000fe20000011604 */
[----:B------:R-:W-:Y:S01]  /*26e0*/  UISETP.GT.U32.AND UP1, UPT, UR39, 0x3, UPT ;  /* 0x000000032700788c */ /* 0x000fe2000bf24070 */
[----:B------:R-:W-:Y:S01]  /*26f0*/  SHF.R.S32.HI R21, RZ, 0x1f, R23 ;  /* 0x0000001fff157819 */ /* 0x000fe20000011417 */
[----:B------:R-:W-:Y:S01]  /*2700*/  IMAD.SHL.U32 R4, R0, 0x40, RZ ;  /* 0x0000004000047824 */ /* 0x000fe200078e00ff */
[--C-:B------:R-:W-:Y:S01]  /*2710*/  IADD3 R5, RZ, -R10, -R3.reuse ;  /* 0x8000000aff057210 */ /* 0x100fe20007ffe803 */
[----:B------:R-:W-:Y:S01]  /*2720*/  UISETP.NE.U32.AND UP0, UPT, UR4, 0x1, UPT ;  /* 0x000000010400788c */ /* 0x000fe2000bf05070 */
[----:B------:R-:W-:Y:S01]  /*2730*/  IMAD.WIDE R8, R153, 0x100, RZ ;  /* 0x0000010099087825 */ /* 0x000fe200078e02ff */
[----:B------:R-:W-:Y:S01]  /*2740*/  ULDC.64 UR6, c[0x0][0x5d0] ;  /* 0x0001740000067ab9 */ /* 0x000fe20000000a00 */
[----:B--2---:R-:W-:Y:S01]  /*2750*/  LOP3.LUT R157, R4, 0x40, R3, 0xe2, !PT ;  /* 0x00000040049d7812 */ /* 0x004fe200078ee203 */
[----:B------:R-:W-:Y:S01]  /*2760*/  UISETP.LT.U32.AND UP1, UPT, UR40, 0x4, UP1 ;  /* 0x000000042800788c */ /* 0x000fe20008f21070 */
[----:B------:R-:W-:Y:S01]  /*2770*/  LOP3.LUT R3, R18, 0x3, RZ, 0xc0, !PT ;  /* 0x0000000312037812 */ /* 0x000fe200078ec0ff */
[----:B------:R-:W-:Y:S01]  /*2780*/  UISETP.GT.U32.AND UP0, UPT, UR40, 0x3, !UP0 ;  /* 0x000000032800788c */ /* 0x000fe2000c704070 */
[----:B------:R-:W-:Y:S01]  /*2790*/  IMAD R4, R21, UR6, RZ ;  /* 0x0000000615047c24 */ /* 0x000fe2000f8e02ff */
[----:B---3--:R-:W-:Y:S01]  /*27a0*/  ISETP.GE.AND P0, PT, R13, R6, PT ;  /* 0x000000060d00720c */ /* 0x008fe20003f06270 */
[----:B------:R-:W-:Y:S01]  /*27b0*/  IMAD R0, R0, -0x40, R5 ;  /* 0xffffffc000007824 */ /* 0x000fe200078e0205 */
[----:B------:R-:W-:Y:S01]  /*27c0*/  USEL UR5, URZ, 0x1, !UP1 ;  /* 0x000000013f057887 */ /* 0x000fe2000c800000 */
[----:B------:R-:W-:Y:S01]  /*27d0*/  IMAD R12, R3, -0x2, R6 ;  /* 0xfffffffe030c7824 */ /* 0x000fe200078e0206 */
[----:B------:R-:W-:Y:S01]  /*27e0*/  USEL UR4, URZ, 0x1, !UP0 ;  /* 0x000000013f047887 */ /* 0x000fe2000c000000 */
[----:B------:R-:W-:Y:S01]  /*27f0*/  IMAD.SHL.U32 R3, R153, 0x100, RZ ;  /* 0x0000010099037824 */ /* 0x000fe200078e00ff */
[----:B------:R-:W-:Y:S01]  /*2800*/  ULOP3.LUT UR39, UR39, 0x3, URZ, 0xc0, !UPT ;  /* 0x0000000327277892 */ /* 0x000fe2000f8ec03f */
[----:B------:R-:W-:Y:S01]  /*2810*/  IMAD.SHL.U32 R6, R18, 0x2, RZ ;  /* 0x0000000212067824 */ /* 0x000fe200078e00ff */
[----:B------:R-:W-:Y:S01]  /*2820*/  ULOP3.LUT UR38, UR4, UR38, UR5, 0x96, !UPT ;  /* 0x0000002604267292 */ /* 0x000fe2000f8e9605 */
[----:B------:R-:W-:Y:S01]  /*2830*/  IMAD R11, R23, UR7, R4 ;  /* 0x00000007170b7c24 */ /* 0x000fe2000f8e0204 */
[----:B------:R-:W-:Y:S01]  /*2840*/  ISETP.GE.OR P0, PT, R3, UR8, P0 ;  /* 0x0000000803007c0c */ /* 0x000fe20008706670 */
[----:B------:R-:W-:Y:S01]  /*2850*/  IMAD.MOV.U32 R153, RZ, RZ, -0x1 ;  /* 0xffffffffff997424 */ /* 0x000fe200078e00ff */
[----:B------:R-:W-:-:S02]  /*2860*/  LOP3.LUT R6, R13, 0x6, R6, 0xf8, !PT ;  /* 0x000000060d067812 */ /* 0x000fc400078ef806 */
[----:B------:R-:W-:Y:S01]  /*2870*/  IADD3 R3, -R3, UR8, R0 ;  /* 0x0000000803037c10 */ /* 0x000fe2000fffe100 */
[----:B------:R-:W-:Y:S01]  /*2880*/  IMAD.IADD R0, R12, 0x1, -R13 ;  /* 0x000000010c007824 */ /* 0x000fe200078e0a0d */
[----:B------:R-:W-:Y:S02]  /*2890*/  SHF.R.S32.HI R7, RZ, 0x1f, R6 ;  /* 0x0000001fff077819 */ /* 0x000fe40000011406 */
[----:B------:R-:W-:Y:S01]  /*28a0*/  LOP3.LUT R157, R8, R157, R10, 0xfe, !PT ;  /* 0x0000009d089d7212 */ /* 0x000fe200078efe0a */
[----:B------:R-:W-:-:S04]  /*28b0*/  IMAD.WIDE.U32 R4, R23, UR6, R6 ;  /* 0x0000000617047c25 */ /* 0x000fc8000f8e0006 */
[----:B------:R-:W-:Y:S01]  /*28c0*/  IMAD.IADD R11, R5, 0x1, R11 ;  /* 0x00000001050b7824 */ /* 0x000fe200078e020b */
[----:B------:R-:W-:Y:S01]  /*28d0*/  MOV R10, R4 ;  /* 0x00000004000a7202 */ /* 0x000fe20000000f00 */
[----:B------:R-:W-:Y:S06]  /*28e0*/  @P0 BRA `(.L_x_32) ;  /* 0x0000008400680947 */ /* 0x000fec0003800000 */
[----:B------:R-:W0:Y:S01]  /*28f0*/  LDC.64 R4, c[0x0][0x5c8] ;  /* 0x00017200ff047b82 */ /* 0x000e220000000a00 */
[----:B-----5:R-:W-:Y:S01]  /*2900*/  FSETP.NEU.AND P0, PT, R156, RZ, PT ;  /* 0x000000ff9c00720b */ /* 0x020fe20003f0d000 */
[----:B------:R-:W-:Y:S01]  /*2910*/  BSSY B0, `(.L_x_32) ;  /* 0x0000857000007945 */ /* 0x000fe20003800000 */
[----:B------:R-:W-:-:S04]  /*2920*/  ISETP.GT.AND P3, PT, R3, RZ, PT ;  /* 0x000000ff0300720c */ /* 0x000fc80003f64270 */
[----:B------:R-:W-:Y:S01]  /*2930*/  ISETP.GT.AND P1, PT, R0, RZ, P3 ;  /* 0x000000ff0000720c */ /* 0x000fe20001f24270 */
[-C--:B0-----:R-:W-:Y:S02]  /*2940*/  IMAD R12, R9, R4.reuse, RZ ;  /* 0x00000004090c7224 */ /* 0x081fe400078e02ff */
[----:B------:R-:W-:-:S04]  /*2950*/  IMAD.WIDE.U32 R168, R157, R4, R10 ;  /* 0x000000049da87225 */ /* 0x000fc800078e000a */
[----:B------:R-:W-:-:S04]  /*2960*/  IMAD R11, R157, R5, R12 ;  /* 0x000000059d0b7224 */ /* 0x000fc800078e020c */
[----:B------:R-:W-:Y:S01]  /*2970*/  IMAD.IADD R167, R169, 0x1, R11 ;  /* 0x00000001a9a77824 */ /* 0x000fe200078e020b */
[----:B------:R-:W-:Y:S06]  /*2980*/  @!P0 BRA `(.L_x_33) ;  /* 0x0000006000088947 */ /* 0x000fec0003800000 */
[----:B------:R-:W0:Y:S01]  /*2990*/  LDC.64 R12, c[0x0][0x5b8] ;  /* 0x00016e00ff0c7b82 */ /* 0x000e220000000a00 */
[----:B------:R-:W-:-:S07]  /*29a0*/  ULDC.64 UR4, c[0x0][0x5c0] ;  /* 0x0001700000047ab9 */ /* 0x000fce0000000a00 */
[----:B------:R-:W1:Y:S08]  /*29b0*/  LDC.64 R14, c[0x0][0x5b0] ;  /* 0x00016c00ff0e7b82 */ /* 0x000e700000000a00 */
[----:B------:R-:W2:Y:S01]  /*29c0*/  LDC.64 R10, c[0x0][0x5a8] ;  /* 0x00016a00ff0a7b82 */ /* 0x000ea20000000a00 */
[----:B0-----:R-:W-:-:S04]  /*29d0*/  IMAD R20, R21, R12, RZ ;  /* 0x0000000c15147224 */ /* 0x001fc800078e02ff */
[C---:B------:R-:W-:Y:S02]  /*29e0*/  IMAD R13, R23.reuse, R13, R20 ;  /* 0x0000000d170d7224 */ /* 0x040fe400078e0214 */
[----:B------:R-:W-:-:S04]  /*29f0*/  IMAD.WIDE.U32 R20, R23, R12, R6 ;  /* 0x0000000c17147225 */ /* 0x000fc800078e0006 */
[-C--:B-1----:R-:W-:Y:S02]  /*2a00*/  IMAD R154, R9, R14.reuse, RZ ;  /* 0x0000000e099a7224 */ /* 0x082fe400078e02ff */
[----:B------:R-:W-:Y:S02]  /*2a10*/  IMAD.IADD R159, R21, 0x1, R13 ;  /* 0x00000001159f7824 */ /* 0x000fe400078e020d */
[----:B------:R-:W-:Y:S02]  /*2a20*/  IMAD.MOV.U32 R158, RZ, RZ, R20 ;  /* 0x000000ffff9e7224 */ /* 0x000fe400078e0014 */
[C---:B------:R-:W-:Y:S02]  /*2a30*/  IMAD R169, R157.reuse, R15, R154 ;  /* 0x0000000f9da97224 */ /* 0x040fe400078e029a */
[----:B------:R-:W-:-:S04]  /*2a40*/  IMAD.WIDE.U32 R160, R157, R14, R158 ;  /* 0x0000000e9da07225 */ /* 0x000fc800078e009e */
[----:B------:R-:W-:Y:S01]  /*2a50*/  IMAD.IADD R154, R161, 0x1, R169 ;  /* 0x00000001a19a7824 */ /* 0x000fe200078e02a9 */
[----:B--2---:R-:W-:-:S04]  /*2a60*/  LEA R162, P0, R160, R10, 0x1 ;  /* 0x0000000aa0a27211 */ /* 0x004fc800078008ff */
[----:B------:R-:W-:-:S05]  /*2a70*/  LEA.HI.X R163, R160, R11, R154, 0x1, P0 ;  /* 0x0000000ba0a37211 */ /* 0x000fca00000f0c9a */
[----:B------:R-:W2:Y:S01]  /*2a80*/  @P1 LDG.E.LTC128B.U16 R154, desc[UR36][R162.64] ;  /* 0x00000024a29a1981 */ /* 0x000ea2000c1e1520 */
[----:B------:R-:W-:Y:S01]  /*2a90*/  IMAD.WIDE.U32 R164, R157, R14, R6 ;  /* 0x0000000e9da47225 */ /* 0x000fe200078e0006 */
[----:B------:R-:W-:Y:S01]  /*2aa0*/  ISETP.GT.AND P2, PT, R0, 0x1, P3 ;  /* 0x000000010000780c */ /* 0x000fe20001f44270 */
[----:B------:R-:W-:Y:S01]  /*2ab0*/  BSSY B1, `(.L_x_34) ;  /* 0x0000012000017945 */ /* 0x000fe20003800000 */
[----:B------:R-:W-:Y:S01]  /*2ac0*/  LEA R160, P0, R168, UR4, 0x1 ;  /* 0x00000004a8a07c11 */ /* 0x000fe2000f8008ff */
[----:B------:R-:W-:Y:S02]  /*2ad0*/  IMAD.IADD R165, R169, 0x1, R165 ;  /* 0x00000001a9a57824 */ /* 0x000fe400078e02a5 */
[----:B------:R-:W-:-:S04]  /*2ae0*/  IMAD.WIDE.U32 R164, R23, R12, R164 ;  /* 0x0000000c17a47225 */ /* 0x000fc800078e00a4 */
[----:B--2---:R-:W-:-:S04]  /*2af0*/  IMAD.U32 R161, R154, 0x10000, RZ ;  /* 0x000100009aa17824 */ /* 0x004fc800078e00ff */
[----:B------:R-:W-:-:S04]  /*2b00*/  FMUL R161, R161, R156 ;  /* 0x0000009ca1a17220 */ /* 0x000fc80000400000 */
[----:B------:R-:W-:Y:S01]  /*2b10*/  FFMA R161, R88, R155, R161 ;  /* 0x0000009b58a17223 */ /* 0x000fe200000000a1 */
[----:B------:R-:W-:-:S04]  /*2b20*/  IMAD.IADD R88, R13, 0x1, R165 ;  /* 0x000000010d587824 */ /* 0x000fc800078e02a5 */
[----:B------:R-:W-:Y:S02]  /*2b30*/  F2FP.BF16.F32.PACK_AB R163, RZ, R161 ;  /* 0x000000a1ffa3723e */ /* 0x000fe400000010ff */
[----:B------:R-:W-:Y:S02]  /*2b40*/  LEA.HI.X R161, R168, UR5, R167, 0x1, P0 ;  /* 0x00000005a8a17c11 */ /* 0x000fe400080f0ca7 */
[----:B------:R-:W-:Y:S02]  /*2b50*/  PRMT R165, R163, 0x7610, R165 ;  /* 0x00007610a3a57816 */ /* 0x000fe400000000a5 */
[----:B------:R-:W-:-:S03]  /*2b60*/  LEA R162, P0, R164, R10, 0x1 ;  /* 0x0000000aa4a27211 */ /* 0x000fc600078008ff */
[----:B------:R0:W-:Y:S01]  /*2b70*/  @P1 STG.E.U16 desc[UR36][R160.64], R165 ;  /* 0x000000a5a0001986 */ /* 0x0001e2000c101524 */
[----:B------:R-:W-:Y:S01]  /*2b80*/  LEA.HI.X R163, R164, R11, R88, 0x1, P0 ;  /* 0x0000000ba4a37211 */ /* 0x000fe200000f0c58 */
[C---:B------:R-:W-:Y:S01]  /*2b90*/  IMAD.SHL.U32 R164, R14.reuse, 0x8, RZ ;  /* 0x000000080ea47824 */ /* 0x040fe200078e00ff */
[----:B0-----:R-:W-:Y:S01]  /*2ba0*/  SHF.L.U64.HI R165, R14, 0x3, R15 ;  /* 0x000000030ea57819 */ /* 0x001fe2000001020f */
[----:B------:R-:W-:Y:S06]  /*2bb0*/  @!P2 BRA `(.L_x_35) ;  /* 0x000000000004a947 */ /* 0x000fec0003800000 */
[----:B------:R0:W5:Y:S02]  /*2bc0*/  LDG.E.LTC128B.U16 R154, desc[UR36][R162.64+0x2] ;  /* 0x00000224a29a7981 */ /* 0x000164000c1e1520 */
.L_x_35:
[----:B------:R-:W-:Y:S05]  /*2bd0*/  BSYNC B1 ;  /* 0x0000000000017941 */ /* 0x000fea0003800000 */
.L_x_34:
[----:B-----5:R-:W-:Y:S01]  /*2be0*/  IMAD.U32 R167, R154, 0x10000, RZ ;  /* 0x000100009aa77824 */ /* 0x020fe200078e00ff */
[----:B------:R-:W-:Y:S01]  /*2bf0*/  ISETP.GT.AND P0, PT, R3, 0x8, PT ;  /* 0x000000080300780c */ /* 0x000fe20003f04270 */
[----:B------:R-:W-:-:S04]  /*2c00*/  IMAD.WIDE.U32 R172, R157, R14, R164 ;  /* 0x0000000e9dac7225 */ /* 0x000fc800078e00a4 */
[----:B------:R-:W-:Y:S01]  /*2c10*/  FMUL R88, R167, R156 ;  /* 0x0000009ca7587220 */ /* 0x000fe20000400000 */
[----:B------:R-:W-:Y:S01]  /*2c20*/  ISETP.GT.AND P1, PT, R0, RZ, P0 ;  /* 0x000000ff0000720c */ /* 0x000fe20000724270 */
[----:B------:R-:W-:Y:S01]  /*2c30*/  IMAD.IADD R171, R169, 0x1, R173 ;  /* 0x00000001a9ab7824 */ /* 0x000fe200078e02ad */
[----:B------:R-:W-:Y:S01]  /*2c40*/  IADD3 R167, P4, R20, R172, RZ ;  /* 0x000000ac14a77210 */ /* 0x000fe20007f9e0ff */
[----:B------:R-:W-:-:S04]  /*2c50*/  FFMA R89, R89, R155, R88 ;  /* 0x0000009b59597223 */ /* 0x000fc80000000058 */
[----:B------:R-:W-:Y:S01]  /*2c60*/  IMAD.X R168, R171, 0x1, R159, P4 ;  /* 0x00000001aba87824 */ /* 0x000fe200020e069f */
[C---:B------:R-:W-:Y:S02]  /*2c70*/  LEA R88, P4, R167.reuse, R10, 0x1 ;  /* 0x0000000aa7587211 */ /* 0x040fe400078808ff */
[----:B------:R-:W-:Y:S02]  /*2c80*/  F2FP.BF16.F32.PACK_AB R169, RZ, R89 ;  /* 0x00000059ffa9723e */ /* 0x000fe400000010ff */
[--C-:B------:R-:W-:Y:S02]  /*2c90*/  LEA.HI.X R89, R167, R11, R168.reuse, 0x1, P4 ;  /* 0x0000000ba7597211 */ /* 0x100fe400020f0ca8 */
[----:B------:R-:W-:-:S05]  /*2ca0*/  PRMT R168, R169, 0x7610, R168 ;  /* 0x00007610a9a87816 */ /* 0x000fca00000000a8 */
[----:B------:R1:W-:Y:S04]  /*2cb0*/  @P2 STG.E.U16 desc[UR36][R160.64+0x2], R168 ;  /* 0x000002a8a0002986 */ /* 0x0003e8000c101524 */
[----:B------:R2:W3:Y:S01]  /*2cc0*/  @P1 LDG.E.LTC128B.U16 R154, desc[UR36][R88.64] ;  /* 0x00000024589a1981 */ /* 0x0004e2000c1e1520 */
[----:B------:R-:W-:Y:S01]  /*2cd0*/  IMAD.SHL.U32 R167, R4, 0x10, RZ ;  /* 0x0000001004a77824 */ /* 0x000fe200078e00ff */
[----:B------:R-:W-:Y:S01]  /*2ce0*/  IADD3 R172, P2, R6, R172, RZ ;  /* 0x000000ac06ac7210 */ /* 0x000fe20007f5e0ff */
[----:B------:R-:W-:Y:S03]  /*2cf0*/  BSSY B1, `(.L_x_36) ;  /* 0x0000011000017945 */ /* 0x000fe60003800000 */
[----:B------:R-:W-:Y:S01]  /*2d00*/  IADD3 R170, P4, R167, R160, RZ ;  /* 0x000000a0a7aa7210 */ /* 0x000fe20007f9e0ff */
[----:B------:R-:W-:Y:S01]  /*2d10*/  IMAD.X R173, R7, 0x1, R171, P2 ;  /* 0x0000000107ad7824 */ /* 0x000fe200010e06ab */
[----:B------:R-:W-:Y:S01]  /*2d20*/  ISETP.GT.AND P2, PT, R0, 0x1, P0 ;  /* 0x000000010000780c */ /* 0x000fe20000744270 */
[----:B------:R-:W-:-:S04]  /*2d30*/  IMAD.WIDE.U32 R172, R23, R12, R172 ;  /* 0x0000000c17ac7225 */ /* 0x000fc800078e00ac */
[----:B-1----:R-:W-:Y:S01]  /*2d40*/  IMAD.IADD R168, R13, 0x1, R173 ;  /* 0x000000010da87824 */ /* 0x002fe200078e02ad */
[----:B--2---:R-:W-:-:S04]  /*2d50*/  LEA R88, P5, R172, R10, 0x1 ;  /* 0x0000000aac587211 */ /* 0x004fc800078a08ff */
[----:B------:R-:W-:Y:S02]  /*2d60*/  LEA.HI.X R89, R172, R11, R168, 0x1, P5 ;  /* 0x0000000bac597211 */ /* 0x000fe400028f0ca8 */
[----:B---3--:R-:W-:-:S05]  /*2d70*/  SHF.L.U32 R169, R154, 0x10, RZ ;  /* 0x000000109aa97819 */ /* 0x008fca00000006ff */
[----:B------:R-:W-:-:S04]  /*2d80*/  FMUL R169, R169, R156 ;  /* 0x0000009ca9a97220 */ /* 0x000fc80000400000 */
[----:B------:R-:W-:Y:S01]  /*2d90*/  FFMA R90, R90, R155, R169 ;  /* 0x0000009b5a5a7223 */ /* 0x000fe200000000a9 */
[----:B------:R-:W-:-:S04]  /*2da0*/  SHF.L.U64.HI R169, R4, 0x4, R5 ;  /* 0x0000000404a97819 */ /* 0x000fc80000010205 */
[----:B------:R-:W-:Y:S01]  /*2db0*/  F2FP.BF16.F32.PACK_AB R90, RZ, R90 ;  /* 0x0000005aff5a723e */ /* 0x000fe200000010ff */
[----:B------:R-:W-:-:S05]  /*2dc0*/  IMAD.X R171, R169, 0x1, R161, P4 ;  /* 0x00000001a9ab7824 */ /* 0x000fca00020e06a1 */
[----:B------:R1:W-:Y:S01]  /*2dd0*/  @P1 STG.E.U16 desc[UR36][R170.64], R90 ;  /* 0x0000005aaa001986 */ /* 0x0003e2000c101524 */
[----:B------:R-:W-:Y:S05]  /*2de0*/  @!P2 BRA `(.L_x_37) ;  /* 0x000000000004a947 */ /* 0x000fea0003800000 */
[----:B------:R2:W5:Y:S02]  /*2df0*/  LDG.E.LTC128B.U16 R154, desc[UR36][R88.64+0x2] ;  /* 0x00000224589a7981 */ /* 0x000564000c1e1520 */
.L_x_37:
[----:B------:R-:W-:Y:S05]  /*2e00*/  BSYNC B1 ;  /* 0x0000000000017941 */ /* 0x000fea0003800000 */
.L_x_36:
[----:B-----5:R-:W-:Y:S01]  /*2e10*/  IMAD.U32 R173, R154, 0x10000, RZ ;  /* 0x000100009aad7824 */ /* 0x020fe200078e00ff */
[----:B------:R-:W-:Y:S01]  /*2e20*/  ISETP.GT.AND P1, PT, R0, 0x8, P3 ;  /* 0x000000080000780c */ /* 0x000fe20001f24270 */
[----:B------:R-:W-:Y:S02]  /*2e30*/  BSSY B1, `(.L_x_38) ;  /* 0x000000a000017945 */ /* 0x000fe40003800000 */
[----:B-1----:R-:W-:-:S04]  /*2e40*/  FMUL R90, R173, R156 ;  /* 0x0000009cad5a7220 */ /* 0x002fc80000400000 */
[----:B------:R-:W-:Y:S01]  /*2e50*/  FFMA R90, R91, R155, R90 ;  /* 0x0000009b5b5a7223 */ /* 0x000fe2000000005a */
[----:B------:R-:W-:-:S04]  /*2e60*/  @P2 IMAD.MOV.U32 R91, RZ, RZ, R171 ;  /* 0x000000ffff5b2224 */ /* 0x000fc800078e00ab */
[----:B------:R-:W-:-:S04]  /*2e70*/  F2FP.BF16.F32.PACK_AB R90, RZ, R90 ;  /* 0x0000005aff5a723e */ /* 0x000fc800000010ff */
[----:B------:R-:W-:Y:S01]  /*2e80*/  PRMT R168, R90, 0x7610, R168 ;  /* 0x000076105aa87816 */ /* 0x000fe200000000a8 */
[----:B------:R-:W-:-:S05]  /*2e90*/  @P2 IMAD.MOV.U32 R90, RZ, RZ, R170 ;  /* 0x000000ffff5a2224 */ /* 0x000fca00078e00aa */
[----:B------:R1:W-:Y:S01]  /*2ea0*/  @P2 STG.E.U16 desc[UR36][R90.64+0x2], R168 ;  /* 0x000002a85a002986 */ /* 0x0003e2000c101524 */
[----:B------:R-:W-:Y:S05]  /*2eb0*/  @!P1 BRA `(.L_x_39) ;  /* 0x0000000000049947 */ /* 0x000fea0003800000 */
[----:B------:R3:W5:Y:S02]  /*2ec0*/  LDG.E.LTC128B.U16 R154, desc[UR36][R162.64+0x10] ;  /* 0x00001024a29a7981 */ /* 0x000764000c1e1520 */
.L_x_39:
[----:B------:R-:W-:Y:S05]  /*2ed0*/  BSYNC B1 ;  /* 0x0000000000017941 */ /* 0x000fea0003800000 */
.L_x_38:
[----:B-1---5:R-:W-:Y:S01]  /*2ee0*/  IMAD.U32 R91, R154, 0x10000, RZ ;  /* 0x000100009a5b7824 */ /* 0x022fe200078e00ff */
[----:B------:R-:W-:Y:S01]  /*2ef0*/  ISETP.GT.AND P2, PT, R0, 0x9, P3 ;  /* 0x000000090000780c */ /* 0x000fe20001f44270 */
[----:B------:R-:W-:Y:S01]  /*2f00*/  @P1 IMAD.MOV.U32 R90, RZ, RZ, R160 ;  /* 0x000000ffff5a1224 */ /* 0x000fe200078e00a0 */
[----:B------:R-:W-:Y:S01]  /*2f10*/  BSSY B1, `(.L_x_40) ;  /* 0x0000009000017945 */ /* 0x000fe20003800000 */
[----:B------:R-:W-:-:S04]  /*2f20*/  FMUL R91, R91, R156 ;  /* 0x0000009c5b5b7220 */ /* 0x000fc80000400000 */
[----:B------:R-:W-:-:S05]  /*2f30*/  FFMA R91, R92, R155, R91 ;  /* 0x0000009b5c5b7223 */ /* 0x000fca000000005b */
[----:B------:R-:W-:-:S04]  /*2f40*/  F2FP.BF16.F32.PACK_AB R91, RZ, R91 ;  /* 0x0000005bff5b723e */ /* 0x000fc800000010ff */
[----:B------:R-:W-:Y:S01]  /*2f50*/  PRMT R92, R91, 0x7610, R92 ;  /* 0x000076105b5c7816 */ /* 0x000fe2000000005c */
[----:B------:R-:W-:-:S05]  /*2f60*/  @P1 IMAD.MOV.U32 R91, RZ, RZ, R161 ;  /* 0x000000ffff5b1224 */ /* 0x000fca00078e00a1 */
[----:B------:R1:W-:Y:S01]  /*2f70*/  @P1 STG.E.U16 desc[UR36][R90.64+0x10], R92 ;  /* 0x0000105c5a001986 */ /* 0x0003e2000c101524 */
[----:B------:R-:W-:Y:S05]  /*2f80*/  @!P2 BRA `(.L_x_41) ;  /* 0x000000000004a947 */ /* 0x000fea0003800000 */
[----:B------:R4:W5:Y:S02]  /*2f90*/  LDG.E.LTC128B.U16 R154, desc[UR36][R162.64+0x12] ;  /* 0x00001224a29a7981 */ /* 0x000964000c1e1520 */
.L_x_41:
[----:B------:R-:W-:Y:S05]  /*2fa0*/  BSYNC B1 ;  /* 0x0000000000017941 */ /* 0x000fea0003800000 */
.L_x_40:
[----:B-1---5:R-:W-:Y:S01]  /*2fb0*/  IMAD.U32 R91, R154, 0x10000, RZ ;  /* 0x000100009a5b7824 */ /* 0x022fe200078e00ff */
[----:B------:R-:W-:Y:S01]  /*2fc0*/  ISETP.GT.AND P1, PT, R0, 0x8, P0 ;  /* 0x000000080000780c */ /* 0x000fe20000724270 */
[----:B------:R-:W-:Y:S02]  /*2fd0*/  BSSY B1, `(.L_x_42) ;  /* 0x000000a000017945 */ /* 0x000fe40003800000 */
[----:B------:R-:W-:Y:S01]  /*2fe0*/  FMUL R90, R91, R156 ;  /* 0x0000009c5b5a7220 */ /* 0x000fe20000400000 */
[----:B------:R-:W-:-:S03]  /*2ff0*/  @P2 IMAD.MOV.U32 R91, RZ, RZ, R161 ;  /* 0x000000ffff5b2224 */ /* 0x000fc600078e00a1 */
[----:B------:R-:W-:-:S05]  /*3000*/  FFMA R90, R93, R155, R90 ;  /* 0x0000009b5d5a7223 */ /* 0x000fca000000005a */
[----:B------:R-:W-:-:S04]  /*3010*/  F2FP.BF16.F32.PACK_AB R90, RZ, R90 ;  /* 0x0000005aff5a723e */ /* 0x000fc800000010ff */
[----:B------:R-:W-:Y:S02]  /*3020*/  PRMT R92, R90, 0x7610, R92 ;  /* 0x000076105a5c7816 */ /* 0x000fe4000000005c */
[----:B------:R-:W-:-:S05]  /*3030*/  @P2 MOV R90, R160 ;  /* 0x000000a0005a2202 */ /* 0x000fca0000000f00 */
[----:B------:R1:W-:Y:S01]  /*3040*/  @P2 STG.E.U16 desc[UR36][R90.64+0x12], R92 ;  /* 0x0000125c5a002986 */ /* 0x0003e2000c101524 */
[----:B------:R-:W-:Y:S05]  /*3050*/  @!P1 BRA `(.L_x_43) ;  /* 0x0000000000049947 */ /* 0x000fea0003800000 */
[----:B------:R0:W5:Y:S02]  /*3060*/  LDG.E.LTC128B.U16 R154, desc[UR36][R88.64+0x10] ;  /* 0x00001024589a7981 */ /* 0x000164000c1e1520 */
.L_x_43:
[----:B------:R-:W-:Y:S05]  /*3070*/  BSYNC B1 ;  /* 0x0000000000017941 */ /* 0x000fea0003800000 */
.L_x_42:
        /* <DEDUP_REMOVED lines=12> */
.L_x_45:
[----:B------:R-:W-:Y:S05]  /*3140*/  BSYNC B1 ;  /* 0x0000000000017941 */ /* 0x000fea0003800000 */
.L_x_44:
[----:B-1---5:R-:W-:Y:S01]  /*3150*/  IMAD.U32 R91, R154, 0x10000, RZ ;  /* 0x000100009a5b7824 */ /* 0x022fe200078e00ff */
[----:B------:R-:W-:Y:S01]  /*3160*/  ISETP.GT.AND P1, PT, R0, 0x10, P3 ;  /* 0x000000100000780c */ /* 0x000fe20001f24270 */
[----:B------:R-:W-:Y:S02]  /*3170*/  BSSY B1, `(.L_x_46) ;  /* 0x000000a000017945 */ /* 0x000fe40003800000 */
[----:B------:R-:W-:Y:S01]  /*3180*/  FMUL R90, R91, R156 ;  /* 0x0000009c5b5a7220 */ /* 0x000fe20000400000 */
[----:B------:R-:W-:-:S03]  /*3190*/  @P2 IMAD.MOV.U32 R91, RZ, RZ, R171 ;  /* 0x000000ffff5b2224 */ /* 0x000fc600078e00ab */
[----:B------:R-:W-:-:S05]  /*31a0*/  FFMA R90, R95, R155, R90 ;  /* 0x0000009b5f5a7223 */ /* 0x000fca000000005a */
[----:B------:R-:W-:-:S04]  /*31b0*/  F2FP.BF16.F32.PACK_AB R90, RZ, R90 ;  /* 0x0000005aff5a723e */ /* 0x000fc800000010ff */
[----:B------:R-:W-:Y:S01]  /*31c0*/  PRMT R92, R90, 0x7610, R92 ;  /* 0x000076105a5c7816 */ /* 0x000fe2000000005c */
[----:B------:R-:W-:-:S05]  /*31d0*/  @P2 IMAD.MOV.U32 R90, RZ, RZ, R170 ;  /* 0x000000ffff5a2224 */ /* 0x000fca00078e00aa */
[----:B------:R1:W-:Y:S01]  /*31e0*/  @P2 STG.E.U16 desc[UR36][R90.64+0x12], R92 ;  /* 0x0000125c5a002986 */ /* 0x0003e2000c101524 */
[----:B------:R-:W-:Y:S05]  /*31f0*/  @!P1 BRA `(.L_x_47) ;  /* 0x0000000000049947 */ /* 0x000fea0003800000 */
[----:B------:R0:W5:Y:S02]  /*3200*/  LDG.E.LTC128B.U16 R154, desc[UR36][R162.64+0x20] ;  /* 0x00002024a29a7981 */ /* 0x000164000c1e1520 */
.L_x_47:
[----:B------:R-:W-:Y:S05]  /*3210*/  BSYNC B1 ;  /* 0x0000000000017941 */ /* 0x000fea0003800000 */
.L_x_46:
        /* <DEDUP_REMOVED lines=12> */
.L_x_49:
[----:B------:R-:W-:Y:S05]  /*32e0*/  BSYNC B1 ;  /* 0x0000000000017941 */ /* 0x000fea0003800000 */
.L_x_48:
        /* <DEDUP_REMOVED lines=12> */
.L_x_51:
[----:B------:R-:W-:Y:S05]  /*33b0*/  BSYNC B1 ;  /* 0x0000000000017941 */ /* 0x000fea0003800000 */
.L_x_50:
        /* <DEDUP_REMOVED lines=12> */
.L_x_53:
[----:B------:R-:W-:Y:S05]  /*3480*/  BSYNC B1 ;  /* 0x0000000000017941 */ /* 0x000fea0003800000 */
.L_x_52:
        /* <DEDUP_REMOVED lines=12> */
.L_x_55:
[----:B------:R-:W-:Y:S05]  /*3550*/  BSYNC B1 ;  /* 0x0000000000017941 */ /* 0x000fea0003800000 */
.L_x_54:
        /* <DEDUP_REMOVED lines=12> */
.L_x_57:
[----:B------:R-:W-:Y:S05]  /*3620*/  BSYNC B1 ;  /* 0x0000000000017941 */ /* 0x000fea0003800000 */
.L_x_56:
        /* <DEDUP_REMOVED lines=12> */
.L_x_59:
[----:B------:R-:W-:Y:S05]  /*36f0*/  BSYNC B1 ;  /* 0x0000000000017941 */ /* 0x000fea0003800000 */
.L_x_58:
        /* <DEDUP_REMOVED lines=12> */
.L_x_61:
[----:B------:R-:W-:Y:S05]  /*37c0*/  BSYNC B1 ;  /* 0x0000000000017941 */ /* 0x000fea0003800000 */
.L_x_60:
        /* <DEDUP_REMOVED lines=12> */
.L_x_63:
[----:B------:R-:W-:Y:S05]  /*3890*/  BSYNC B1 ;  /* 0x0000000000017941 */ /* 0x000fea0003800000 */
.L_x_62:
        /* <DEDUP_REMOVED lines=12> */
.L_x_65:
[----:B------:R-:W-:Y:S05]  /*3960*/  BSYNC B1 ;  /* 0x0000000000017941 */ /* 0x000fea0003800000 */
.L_x_64:
        /* <DEDUP_REMOVED lines=12> */
.L_x_67:
[----:B------:R-:W-:Y:S05]  /*3a30*/  BSYNC B1 ;  /* 0x0000000000017941 */ /* 0x000fea0003800000 */
.L_x_66:
        /* <DEDUP_REMOVED lines=12> */
.L_x_69:
[----:B------:R-:W-:Y:S05]  /*3b00*/  BSYNC B1 ;  /* 0x0000000000017941 */ /* 0x000fea0003800000 */
.L_x_68:
        /* <DEDUP_REMOVED lines=12> */
.L_x_71:
[----:B------:R-:W-:Y:S05]  /*3bd0*/  BSYNC B1 ;  /* 0x0000000000017941 */ /* 0x000fea0003800000 */
.L_x_70:
        /* <DEDUP_REMOVED lines=12> */
.L_x_73:
[----:B------:R-:W-:Y:S05]  /*3ca0*/  BSYNC B1 ;  /* 0x0000000000017941 */ /* 0x000fea0003800000 */
.L_x_72:
        /* <DEDUP_REMOVED lines=12> */
.L_x_75:
[----:B------:R-:W-:Y:S05]  /*3d70*/  BSYNC B1 ;  /* 0x0000000000017941 */ /* 0x000fea0003800000 */
.L_x_74:
        /* <DEDUP_REMOVED lines=12> */
.L_x_77:
[----:B------:R-:W-:Y:S05]  /*3e40*/  BSYNC B1 ;  /* 0x0000000000017941 */ /* 0x000fea0003800000 */
.L_x_76:
        /* <DEDUP_REMOVED lines=12> */
.L_x_79:
[----:B------:R-:W-:Y:S05]  /*3f10*/  BSYNC B1 ;  /* 0x0000000000017941 */ /* 0x000fea0003800000 */
.L_x_78:
        /* <DEDUP_REMOVED lines=12> */
.L_x_81:
[----:B------:R-:W-:Y:S05]  /*3fe0*/  BSYNC B1 ;  /* 0x0000000000017941 */ /* 0x000fea0003800000 */
.L_x_80:
        /* <DEDUP_REMOVED lines=12> */
.L_x_83:
[----:B------:R-:W-:Y:S05]  /*40b0*/  BSYNC B1 ;  /* 0x0000000000017941 */ /* 0x000fea0003800000 */
.L_x_82:
        /* <DEDUP_REMOVED lines=12> */
.L_x_85:
[----:B------:R-:W-:Y:S05]  /*4180*/  BSYNC B1 ;  /* 0x0000000000017941 */ /* 0x000fea0003800000 */
.L_x_84:
        /* <DEDUP_REMOVED lines=12> */
.L_x_87:
[----:B------:R-:W-:Y:S05]  /*4250*/  BSYNC B1 ;  /* 0x0000000000017941 */ /* 0x000fea0003800000 */
.L_x_86:
        /* <DEDUP_REMOVED lines=12> */
.L_x_89:
[----:B------:R-:W-:Y:S05]  /*4320*/  BSYNC B1 ;  /* 0x0000000000017941 */ /* 0x000fea0003800000 */
.L_x_88:
        /* <DEDUP_REMOVED lines=12> */
.L_x_91:
[----:B------:R-:W-:Y:S05]  /*43f0*/  BSYNC B1 ;  /* 0x0000000000017941 */ /* 0x000fea0003800000 */
.L_x_90:
        /* <DEDUP_REMOVED lines=12> */
.L_x_93:
[----:B------:R-:W-:Y:S05]  /*44c0*/  BSYNC B1 ;  /* 0x0000000000017941 */ /* 0x000fea0003800000 */
.L_x_92:
        /* <DEDUP_REMOVED lines=12> */
.L_x_95:
[----:B------:R-:W-:Y:S05]  /*4590*/  BSYNC B1 ;  /* 0x0000000000017941 */ /* 0x000fea0003800000 */
.L_x_94:
        /* <DEDUP_REMOVED lines=12> */
.L_x_97:
[----:B------:R-:W-:Y:S05]  /*4660*/  BSYNC B1 ;  /* 0x0000000000017941 */ /* 0x000fea0003800000 */
.L_x_96:
        /* <DEDUP_REMOVED lines=12> */
.L_x_99:
[----:B------:R-:W-:Y:S05]  /*4730*/  BSYNC B1 ;  /* 0x0000000000017941 */ /* 0x000fea0003800000 */
.L_x_98:
        /* <DEDUP_REMOVED lines=12> */
.L_x_101:
[----:B------:R-:W-:Y:S05]  /*4800*/  BSYNC B1 ;  /* 0x0000000000017941 */ /* 0x000fea0003800000 */
.L_x_100:
        /* <DEDUP_REMOVED lines=12> */
.L_x_103:
[----:B------:R-:W-:Y:S05]  /*48d0*/  BSYNC B1 ;  /* 0x0000000000017941 */ /* 0x000fea0003800000 */
.L_x_102:
        /* <DEDUP_REMOVED lines=12> */
.L_x_105:
[----:B------:R-:W-:Y:S05]  /*49a0*/  BSYNC B1 ;  /* 0x0000000000017941 */ /* 0x000fea0003800000 */
.L_x_104:
        /* <DEDUP_REMOVED lines=12> */
.L_x_107:
[----:B------:R-:W-:Y:S05]  /*4a70*/  BSYNC B1 ;  /* 0x0000000000017941 */ /* 0x000fea0003800000 */
.L_x_106:
        /* <DEDUP_REMOVED lines=12> */
.L_x_109:
[----:B------:R-:W-:Y:S05]  /*4b40*/  BSYNC B1 ;  /* 0x0000000000017941 */ /* 0x000fea0003800000 */
.L_x_108:
        /* <DEDUP_REMOVED lines=12> */
.L_x_111:
[----:B------:R-:W-:Y:S05]  /*4c10*/  BSYNC B1 ;  /* 0x0000000000017941 */ /* 0x000fea0003800000 */
.L_x_110:
        /* <DEDUP_REMOVED lines=12> */
.L_x_113:
[----:B------:R-:W-:Y:S05]  /*4ce0*/  BSYNC B1 ;  /* 0x0000000000017941 */ /* 0x000fea0003800000 */
.L_x_112:
        /* <DEDUP_REMOVED lines=12> */
.L_x_115:
[----:B------:R-:W-:Y:S05]  /*4db0*/  BSYNC B1 ;  /* 0x0000000000017941 */ /* 0x000fea0003800000 */
.L_x_114:
        /* <DEDUP_REMOVED lines=12> */
.L_x_117:
[----:B------:R-:W-:Y:S05]  /*4e80*/  BSYNC B1 ;  /* 0x0000000000017941 */ /* 0x000fea0003800000 */
.L_x_116:
        /* <DEDUP_REMOVED lines=12> */
.L_x_119:
[----:B------:R-:W-:Y:S05]  /*4f50*/  BSYNC B1 ;  /* 0x0000000000017941 */ /* 0x000fea0003800000 */
.L_x_118:
        /* <DEDUP_REMOVED lines=12> */
.L_x_121:
[----:B------:R-:W-:Y:S05]  /*5020*/  BSYNC B1 ;  /* 0x0000000000017941 */ /* 0x000fea0003800000 */
.L_x_120:
        /* <DEDUP_REMOVED lines=12> */
.L_x_123:
[----:B------:R-:W-:Y:S05]  /*50f0*/  BSYNC B1 ;  /* 0x0000000000017941 */ /* 0x000fea0003800000 */
.L_x_122:
        /* <DEDUP_REMOVED lines=12> */
.L_x_125:
[----:B------:R-:W-:Y:S05]  /*51c0*/  BSYNC B1 ;  /* 0x0000000000017941 */ /* 0x000fea0003800000 */
.L_x_124:
        /* <DEDUP_REMOVED lines=12> */
.L_x_127:
[----:B------:R-:W-:Y:S05]  /*5290*/  BSYNC B1 ;  /* 0x0000000000017941 */ /* 0x000fea0003800000 */
.L_x_126:
        /* <DEDUP_REMOVED lines=12> */
.L_x_129:
[----:B------:R-:W-:Y:S05]  /*5360*/  BSYNC B1 ;  /* 0x0000000000017941 */ /* 0x000fea0003800000 */
.L_x_128:
        /* <DEDUP_REMOVED lines=12> */
.L_x_131:
[----:B------:R-:W-:Y:S05]  /*5430*/  BSYNC B1 ;  /* 0x0000000000017941 */ /* 0x000fea0003800000 */
.L_x_130:
        /* <DEDUP_REMOVED lines=12> */
.L_x_133:
[----:B------:R-:W-:Y:S05]  /*5500*/  BSYNC B1 ;  /* 0x0000000000017941 */ /* 0x000fea0003800000 */
.L_x_132:
        /* <DEDUP_REMOVED lines=12> */
.L_x_135:
[----:B------:R-:W-:Y:S05]  /*55d0*/  BSYNC B1 ;  /* 0x0000000000017941 */ /* 0x000fea0003800000 */
.L_x_134:
        /* <DEDUP_REMOVED lines=12> */
.L_x_137:
[----:B------:R-:W-:Y:S05]  /*56a0*/  BSYNC B1 ;  /* 0x0000000000017941 */ /* 0x000fea0003800000 */
.L_x_136:
        /* <DEDUP_REMOVED lines=12> */
.L_x_139:
[----:B------:R-:W-:Y:S05]  /*5770*/  BSYNC B1 ;  /* 0x0000000000017941 */ /* 0x000fea0003800000 */
.L_x_138:
        /* <DEDUP_REMOVED lines=12> */
.L_x_141:
[----:B------:R-:W-:Y:S05]  /*5840*/  BSYNC B1 ;  /* 0x0000000000017941 */ /* 0x000fea0003800000 */
.L_x_140:
        /* <DEDUP_REMOVED lines=12> */
.L_x_143:
[----:B------:R-:W-:Y:S05]  /*5910*/  BSYNC B1 ;  /* 0x0000000000017941 */ /* 0x000fea0003800000 */
.L_x_142:
        /* <DEDUP_REMOVED lines=12> */
.L_x_145:
[----:B------:R-:W-:Y:S05]  /*59e0*/  BSYNC B1 ;  /* 0x0000000000017941 */ /* 0x000fea0003800000 */
.L_x_144:
        /* <DEDUP_REMOVED lines=12> */
.L_x_147:
[----:B------:R-:W-:Y:S05]  /*5ab0*/  BSYNC B1 ;  /* 0x0000000000017941 */ /* 0x000fea0003800000 */
.L_x_146:
        /* <DEDUP_REMOVED lines=12> */
.L_x_149:
[----:B------:R-:W-:Y:S05]  /*5b80*/  BSYNC B1 ;  /* 0x0000000000017941 */ /* 0x000fea0003800000 */
.L_x_148:
        /* <DEDUP_REMOVED lines=12> */
.L_x_151:
[----:B------:R-:W-:Y:S05]  /*5c50*/  BSYNC B1 ;  /* 0x0000000000017941 */ /* 0x000fea0003800000 */
.L_x_150:
        /* <DEDUP_REMOVED lines=12> */
.L_x_153:
[----:B------:R-:W-:Y:S05]  /*5d20*/  BSYNC B1 ;  /* 0x0000000000017941 */ /* 0x000fea0003800000 */
.L_x_152:
        /* <DEDUP_REMOVED lines=12> */
.L_x_155:
[----:B------:R-:W-:Y:S05]  /*5df0*/  BSYNC B1 ;  /* 0x0000000000017941 */ /* 0x000fea0003800000 */
.L_x_154:
[----:B-1---5:R-:W-:Y:S01]  /*5e00*/  IMAD.U32 R91, R154, 0x10000, RZ ;  /* 0x000100009a5b7824 */ /* 0x022fe200078e00ff */
[----:B------:R-:W-:Y:S01]  /*5e10*/  ISETP.GT.AND P1, PT, R0, 0x79, P0 ;  /* 0x000000790000780c */ /* 0x000fe20000724270 */
[----:B------:R-:W-:Y:S01]  /*5e20*/  @P2 IMAD.MOV.U32 R8, RZ, RZ, R170 ;  /* 0x000000ffff082224 */ /* 0x000fe200078e00aa */
[----:B------:R-:W-:Y:S01]  /*5e30*/  IADD3 R157, P0, R157, 0x80, RZ ;  /* 0x000000809d9d7810 */ /* 0x000fe20007f1e0ff */
[----:B------:R-:W-:Y:S01]  /*5e40*/  FMUL R91, R91, R156 ;  /* 0x0000009c5b5b7220 */ /* 0x000fe20000400000 */
[----:B------:R-:W-:Y:S03]  /*5e50*/  BSSY B1, `(.L_x_156) ;  /* 0x0000009000017945 */ /* 0x000fe60003800000 */
[----:B------:R-:W-:-:S05]  /*5e60*/  FFMA R91, R150, R155, R91 ;  /* 0x0000009b965b7223 */ /* 0x000fca000000005b */
[----:B------:R-:W-:-:S04]  /*5e70*/  F2FP.BF16.F32.PACK_AB R91, RZ, R91 ;  /* 0x0000005bff5b723e */ /* 0x000fc800000010ff */
[----:B------:R-:W-:Y:S01]  /*5e80*/  PRMT R90, R91, 0x7610, R90 ;  /* 0x000076105b5a7816 */ /* 0x000fe2000000005a */
[----:B------:R-:W-:Y:S02]  /*5e90*/  IMAD.X R91, RZ, RZ, R9, P0 ;  /* 0x000000ffff5b7224 */ /* 0x000fe400000e0609 */
[----:B------:R-:W-:-:S05]  /*5ea0*/  @P2 IMAD.MOV.U32 R9, RZ, RZ, R171 ;  /* 0x000000ffff092224 */ /* 0x000fca00078e00ab */
[----:B------:R1:W-:Y:S01]  /*5eb0*/  @P2 STG.E.U16 desc[UR36][R8.64+0xf0], R90 ;  /* 0x0000f05a08002986 */ /* 0x0003e2000c101524 */
[----:B------:R-:W-:Y:S05]  /*5ec0*/  @!P1 BRA `(.L_x_157) ;  /* 0x0000000000049947 */ /* 0x000fea0003800000 */
[----:B------:R0:W5:Y:S02]  /*5ed0*/  LDG.E.LTC128B.U16 R154, desc[UR36][R88.64+0xf2] ;  /* 0x0000f224589a7981 */ /* 0x000164000c1e1520 */
.L_x_157:
[----:B------:R-:W-:Y:S05]  /*5ee0*/  BSYNC B1 ;  /* 0x0000000000017941 */ /* 0x000fea0003800000 */
.L_x_156:
[----:B-1---5:R-:W-:Y:S01]  /*5ef0*/  IMAD.U32 R9, R154, 0x10000, RZ ;  /* 0x000100009a097824 */ /* 0x022fe200078e00ff */
[----:B------:R-:W-:Y:S01]  /*5f00*/  ISETP.GT.AND P0, PT, R3, 0x80, PT ;  /* 0x000000800300780c */ /* 0x000fe20003f04270 */
[----:B------:R-:W-:Y:S02]  /*5f10*/  IMAD R8, R91, R14, RZ ;  /* 0x0000000e5b087224 */ /* 0x000fe400078e02ff */
[----:B0-2---:R-:W-:Y:S01]  /*5f20*/  FMUL R88, R9, R156 ;  /* 0x0000009c09587220 */ /* 0x005fe20000400000 */
[----:B------:R-:W-:Y:S01]  /*5f30*/  ISETP.GT.AND P3, PT, R0, RZ, P0 ;  /* 0x000000ff0000720c */ /* 0x000fe20000764270 */
[C---:B------:R-:W-:Y:S02]  /*5f40*/  IMAD R97, R157.reuse, R15, R8 ;  /* 0x0000000f9d617224 */ /* 0x040fe400078e0208 */
[----:B------:R-:W-:-:S04]  /*5f50*/  IMAD.WIDE.U32 R8, R157, R14, R158 ;  /* 0x0000000e9d087225 */ /* 0x000fc800078e009e */
[----:B------:R-:W-:Y:S01]  /*5f60*/  FFMA R151, R151, R155, R88 ;  /* 0x0000009b97977223 */ /* 0x000fe20000000058 */
[----:B------:R-:W-:Y:S01]  /*5f70*/  IMAD.IADD R9, R9, 0x1, R97 ;  /* 0x0000000109097824 */ /* 0x000fe200078e0261 */
[----:B------:R-:W-:-:S03]  /*5f80*/  LEA R88, P2, R8, R10, 0x1 ;  /* 0x0000000a08587211 */ /* 0x000fc600078408ff */
[----:B------:R-:W-:Y:S02]  /*5f90*/  F2FP.BF16.F32.PACK_AB R151, RZ, R151 ;  /* 0x00000097ff97723e */ /* 0x000fe400000010ff */
[----:B------:R-:W-:-:S03]  /*5fa0*/  LEA.HI.X R89, R8, R11, R9, 0x1, P2 ;  /* 0x0000000b08597211 */ /* 0x000fc600010f0c09 */
[----:B------:R0:W-:Y:S04]  /*5fb0*/  @P1 STG.E.U16 desc[UR36][R170.64+0xf2], R151 ;  /* 0x0000f297aa001986 */ /* 0x0001e8000c101524 */
[----:B------:R-:W2:Y:S01]  /*5fc0*/  @P3 LDG.E.LTC128B.U16 R154, desc[UR36][R88.64] ;  /* 0x00000024589a3981 */ /* 0x000ea2000c1e1520 */
[----:B------:R-:W-:Y:S01]  /*5fd0*/  IMAD.WIDE.U32 R8, R157, R14, R6 ;  /* 0x0000000e9d087225 */ /* 0x000fe200078e0006 */
[----:B------:R-:W-:Y:S01]  /*5fe0*/  SHF.L.U64.HI R95, R4, 0x8, R5 ;  /* 0x00000008045f7819 */ /* 0x000fe20000010205 */
[----:B------:R-:W-:Y:S01]  /*5ff0*/  BSSY B1, `(.L_x_158) ;  /* 0x0000011000017945 */ /* 0x000fe20003800000 */
[----:B------:R-:W-:Y:S01]  /*6000*/  ISETP.GT.AND P2, PT, R0, 0x1, P0 ;  /* 0x000000010000780c */ /* 0x000fe20000744270 */
[----:B------:R-:W-:Y:S02]  /*6010*/  IMAD.IADD R9, R97, 0x1, R9 ;  /* 0x0000000161097824 */ /* 0x000fe400078e0209 */
[----:B------:R-:W-:-:S02]  /*6020*/  IMAD.SHL.U32 R93, R4, 0x100, RZ ;  /* 0x00000100045d7824 */ /* 0x000fc400078e00ff */
[----:B------:R-:W-:-:S03]  /*6030*/  IMAD.WIDE.U32 R90, R23, R12, R8 ;  /* 0x0000000c175a7225 */ /* 0x000fc600078e0008 */
[----:B------:R-:W-:Y:S01]  /*6040*/  IADD3 R8, P1, R93, R160, RZ ;  /* 0x000000a05d087210 */ /* 0x000fe20007f3e0ff */
[----:B------:R-:W-:Y:S01]  /*6050*/  IMAD.IADD R5, R13, 0x1, R91 ;  /* 0x000000010d057824 */ /* 0x000fe200078e025b */
[C---:B------:R-:W-:Y:S02]  /*6060*/  LEA R4, P4, R90.reuse, R10, 0x1 ;  /* 0x0000000a5a047211 */ /* 0x040fe400078808ff */
[----:B------:R-:W-:Y:S02]  /*6070*/  IADD3.X R9, R95, R161, RZ, P1, !PT ;  /* 0x000000a15f097210 */ /* 0x000fe40000ffe4ff */
[----:B------:R-:W-:Y:S01]  /*6080*/  LEA.HI.X R5, R90, R11, R5, 0x1, P4 ;  /* 0x0000000b5a057211 */ /* 0x000fe200020f0c05 */
[----:B--2---:R-:W-:-:S04]  /*6090*/  IMAD.U32 R15, R154, 0x10000, RZ ;  /* 0x000100009a0f7824 */ /* 0x004fc800078e00ff */
[----:B------:R-:W-:-:S04]  /*60a0*/  FMUL R15, R15, R156 ;  /* 0x0000009c0f0f7220 */ /* 0x000fc80000400000 */
[----:B------:R-:W-:-:S05]  /*60b0*/  FFMA R15, R24, R155, R15 ;  /* 0x0000009b180f7223 */ /* 0x000fca000000000f */
[----:B------:R-:W-:-:S05]  /*60c0*/  F2FP.BF16.F32.PACK_AB R15, RZ, R15 ;  /* 0x0000000fff0f723e */ /* 0x000fca00000010ff */
[----:B------:R0:W-:Y:S01]  /*60d0*/  @P3 STG.E.U16 desc[UR36][R8.64], R15 ;  /* 0x0000000f08003986 */ /* 0x0001e2000c101524 */
[----:B------:R-:W-:Y:S05]  /*60e0*/  @!P2 BRA `(.L_x_159) ;  /* 0x000000000004a947 */ /* 0x000fea0003800000 */
[----:B------:R1:W5:Y:S02]  /*60f0*/  LDG.E.LTC128B.U16 R154, desc[UR36][R4.64+0x2] ;  /* 0x00000224049a7981 */ /* 0x000364000c1e1520 */
.L_x_159:
[----:B------:R-:W-:Y:S05]  /*6100*/  BSYNC B1 ;  /* 0x0000000000017941 */ /* 0x000fea0003800000 */
.L_x_158:
[----:B0----5:R-:W-:Y:S01]  /*6110*/  IMAD.U32 R15, R154, 0x10000, RZ ;  /* 0x000100009a0f7824 */ /* 0x021fe200078e00ff */
[----:B------:R-:W-:Y:S01]  /*6120*/  ISETP.GT.AND P1, PT, R3, 0x88, PT ;  /* 0x000000880300780c */ /* 0x000fe20003f24270 */
[----:B------:R-:W-:Y:S02]  /*6130*/  BSSY B1, `(.L_x_160) ;  /* 0x000000f000017945 */ /* 0x000fe40003800000 */
[----:B------:R-:W-:Y:S01]  /*6140*/  FMUL R24, R15, R156 ;  /* 0x0000009c0f187220 */ /* 0x000fe20000400000 */
[----:B------:R-:W-:Y:S01]  /*6150*/  IMAD.WIDE.U32 R14, R157, R14, R164 ;  /* 0x0000000e9d0e7225 */ /* 0x000fe200078e00a4 */
[----:B------:R-:W-:-:S03]  /*6160*/  ISETP.GT.AND P3, PT, R0, RZ, P1 ;  /* 0x000000ff0000720c */ /* 0x000fc60000f64270 */
[----:B------:R-:W-:Y:S01]  /*6170*/  FFMA R24, R25, R155, R24 ;  /* 0x0000009b19187223 */ /* 0x000fe20000000018 */
[----:B------:R-:W-:Y:S01]  /*6180*/  IMAD.IADD R97, R97, 0x1, R15 ;  /* 0x0000000161617824 */ /* 0x000fe200078e020f */
[-C--:B------:R-:W-:Y:S02]  /*6190*/  IADD3 R21, P5, R20, R14.reuse, RZ ;  /* 0x0000000e14157210 */ /* 0x080fe40007fbe0ff */
[----:B------:R-:W-:Y:S02]  /*61a0*/  IADD3 R20, P4, R6, R14, RZ ;  /* 0x0000000e06147210 */ /* 0x000fe40007f9e0ff */
[----:B------:R-:W-:Y:S01]  /*61b0*/  F2FP.BF16.F32.PACK_AB R24, RZ, R24 ;  /* 0x00000018ff18723e */ /* 0x000fe200000010ff */
[----:B------:R-:W-:Y:S01]  /*61c0*/  IMAD.X R158, R97, 0x1, R159, P5 ;  /* 0x00000001619e7824 */ /* 0x000fe200028e069f */
[----:B------:R-:W-:-:S03]  /*61d0*/  LEA R14, P5, R21, R10, 0x1 ;  /* 0x0000000a150e7211 */ /* 0x000fc600078a08ff */
[----:B------:R0:W-:Y:S01]  /*61e0*/  @P2 STG.E.U16 desc[UR36][R8.64+0x2], R24 ;  /* 0x0000021808002986 */ /* 0x0001e2000c101524 */
[----:B------:R-:W-:Y:S01]  /*61f0*/  LEA.HI.X R15, R21, R11, R158, 0x1, P5 ;  /* 0x0000000b150f7211 */ /* 0x000fe200028f0c9e */
[----:B------:R-:W-:Y:S08]  /*6200*/  @!P3 BRA `(.L_x_161) ;  /* 0x000000000004b947 */ /* 0x000ff00003800000 */
[----:B------:R2:W5:Y:S02]  /*6210*/  LDG.E.LTC128B.U16 R154, desc[UR36][R14.64] ;  /* 0x000000240e9a7981 */ /* 0x000564000c1e1520 */
.L_x_161:
[----:B------:R-:W-:Y:S05]  /*6220*/  BSYNC B1 ;  /* 0x0000000000017941 */ /* 0x000fea0003800000 */
.L_x_160:
[----:B-----5:R-:W-:Y:S01]  /*6230*/  IMAD.U32 R3, R154, 0x10000, RZ ;  /* 0x000100009a037824 */ /* 0x020fe200078e00ff */
[----:B------:R-:W-:Y:S01]  /*6240*/  ISETP.GT.AND P2, PT, R0, 0x1, P1 ;  /* 0x000000010000780c */ /* 0x000fe20000f44270 */
[----:B------:R-:W-:Y:S01]  /*6250*/  IMAD.X R21, R7, 0x1, R97, P4 ;  /* 0x0000000107157824 */ /* 0x000fe200020e0661 */
[----:B------:R-:W-:Y:S01]  /*6260*/  IADD3 R6, P4, R8, R167, RZ ;  /* 0x000000a708067210 */ /* 0x000fe20007f9e0ff */
[----:B------:R-:W-:Y:S01]  /*6270*/  FMUL R3, R3, R156 ;  /* 0x0000009c03037220 */ /* 0x000fe20000400000 */
[----:B------:R-:W-:Y:S01]  /*6280*/  BSSY B1, `(.L_x_162) ;  /* 0x000000b000017945 */ /* 0x000fe20003800000 */
[----:B--2---:R-:W-:-:S04]  /*6290*/  IMAD.WIDE.U32 R14, R23, R12, R20 ;  /* 0x0000000c170e7225 */ /* 0x004fc800078e0014 */
[----:B------:R-:W-:Y:S01]  /*62a0*/  FFMA R3, R26, R155, R3 ;  /* 0x0000009b1a037223 */ /* 0x000fe20000000003 */
[----:B------:R-:W-:Y:S01]  /*62b0*/  IMAD.X R7, R9, 0x1, R169, P4 ;  /* 0x0000000109077824 */ /* 0x000fe200020e06a9 */
[----:B------:R-:W-:Y:S01]  /*62c0*/  LEA R10, P5, R14, R10, 0x1 ;  /* 0x0000000a0e0a7211 */ /* 0x000fe200078a08ff */
[----:B------:R-:W-:Y:S02]  /*62d0*/  IMAD.IADD R13, R13, 0x1, R15 ;  /* 0x000000010d0d7824 */ /* 0x000fe400078e020f */
[----:B------:R-:W-:-:S03]  /*62e0*/  F2FP.BF16.F32.PACK_AB R3, RZ, R3 ;  /* 0x00000003ff03723e */ /* 0x000fc600000010ff */
[----:B------:R-:W-:Y:S02]  /*62f0*/  LEA.HI.X R11, R14, R11, R13, 0x1, P5 ;  /* 0x0000000b0e0b7211 */ /* 0x000fe400028f0c0d */
[----:B------:R2:W-:Y:S01]  /*6300*/  @P3 STG.E.U16 desc[UR36][R6.64], R3 ;  /* 0x0000000306003986 */ /* 0x0005e2000c101524 */
[----:B------:R-:W-:Y:S05]  /*6310*/  @!P2 BRA `(.L_x_163) ;  /* 0x000000000004a947 */ /* 0x000fea0003800000 */
[----:B------:R0:W5:Y:S02]  /*6320*/  LDG.E.LTC128B.U16 R154, desc[UR36][R10.64+0x2] ;  /* 0x000002240a9a7981 */ /* 0x000164000c1e1520 */
.L_x_163:
[----:B------:R-:W-:Y:S05]  /*6330*/  BSYNC B1 ;  /* 0x0000000000017941 */ /* 0x000fea0003800000 */
.L_x_162:
[----:B--2--5:R-:W-:Y:S01]  /*6340*/  IMAD.U32 R3, R154, 0x10000, RZ ;  /* 0x000100009a037824 */ /* 0x024fe200078e00ff */
[----:B------:R-:W-:Y:S01]  /*6350*/  ISETP.GT.AND P3, PT, R0, 0x8, P0 ;  /* 0x000000080000780c */ /* 0x000fe20000764270 */
[----:B------:R-:W-:Y:S02]  /*6360*/  BSSY B1, `(.L_x_164) ;  /* 0x0000007000017945 */ /* 0x000fe40003800000 */
[----:B------:R-:W-:-:S04]  /*6370*/  FMUL R12, R3, R156 ;  /* 0x0000009c030c7220 */ /* 0x000fc80000400000 */
[----:B------:R-:W-:-:S05]  /*6380*/  FFMA R12, R27, R155, R12 ;  /* 0x0000009b1b0c7223 */ /* 0x000fca000000000c */
[----:B------:R-:W-:-:S05]  /*6390*/  F2FP.BF16.F32.PACK_AB R12, RZ, R12 ;  /* 0x0000000cff0c723e */ /* 0x000fca00000010ff */
[----:B------:R2:W-:Y:S01]  /*63a0*/  @P2 STG.E.U16 desc[UR36][R6.64+0x2], R12 ;  /* 0x0000020c06002986 */ /* 0x0005e2000c101524 */
[----:B------:R-:W-:Y:S05]  /*63b0*/  @!P3 BRA `(.L_x_165) ;  /* 0x000000000004b947 */ /* 0x000fea0003800000 */
[----:B------:R0:W5:Y:S02]  /*63c0*/  LDG.E.LTC128B.U16 R154, desc[UR36][R4.64+0x10] ;  /* 0x00001024049a7981 */ /* 0x000164000c1e1520 */
.L_x_165:
[----:B------:R-:W-:Y:S05]  /*63d0*/  BSYNC B1 ;  /* 0x0000000000017941 */ /* 0x000fea0003800000 */
.L_x_164:
[----:B-----5:R-:W-:Y:S01]  /*63e0*/  IMAD.U32 R3, R154, 0x10000, RZ ;  /* 0x000100009a037824 */ /* 0x020fe200078e00ff */
[----:B------:R-:W-:Y:S01]  /*63f0*/  ISETP.GT.AND P2, PT, R0, 0x9, P0 ;  /* 0x000000090000780c */ /* 0x000fe20000744270 */
[----:B--2---:R-:W-:Y:S01]  /*6400*/  IMAD.MOV.U32 R6, RZ, RZ, R8 ;  /* 0x000000ffff067224 */ /* 0x004fe200078e0008 */
[----:B------:R-:W-:Y:S01]  /*6410*/  BSSY B1, `(.L_x_166) ;  /* 0x0000008000017945 */ /* 0x000fe20003800000 */
[----:B------:R-:W-:Y:S01]  /*6420*/  FMUL R3, R3, R156 ;  /* 0x0000009c03037220 */ /* 0x000fe20000400000 */
[----:B------:R-:W-:-:S03]  /*6430*/  IMAD.MOV.U32 R7, RZ, RZ, R9 ;  /* 0x000000ffff077224 */ /* 0x000fc600078e0009 */
[----:B------:R-:W-:-:S05]  /*6440*/  FFMA R3, R28, R155, R3 ;  /* 0x0000009b1c037223 */ /* 0x000fca0000000003 */
[----:B------:R-:W-:-:S05]  /*6450*/  F2FP.BF16.F32.PACK_AB R3, RZ, R3 ;  /* 0x00000003ff03723e */ /* 0x000fca00000010ff */
[----:B------:R2:W-:Y:S01]  /*6460*/  @P3 STG.E.U16 desc[UR36][R6.64+0x10], R3 ;  /* 0x0000100306003986 */ /* 0x0005e2000c101524 */
[----:B------:R-:W-:Y:S05]  /*6470*/  @!P2 BRA `(.L_x_167) ;  /* 0x000000000004a947 */ /* 0x000fea0003800000 */
[----:B------:R0:W5:Y:S02]  /*6480*/  LDG.E.LTC128B.U16 R154, desc[UR36][R4.64+0x12] ;  /* 0x00001224049a7981 */ /* 0x000164000c1e1520 */
.L_x_167:
[----:B------:R-:W-:Y:S05]  /*6490*/  BSYNC B1 ;  /* 0x0000000000017941 */ /* 0x000fea0003800000 */
.L_x_166:
[----:B--2--5:R-:W-:Y:S01]  /*64a0*/  SHF.L.U32 R3, R154, 0x10, RZ ;  /* 0x000000109a037819 */ /* 0x024fe200000006ff */
[----:B------:R-:W-:Y:S01]  /*64b0*/  BSSY B1, `(.L_x_168) ;  /* 0x0000008000017945 */ /* 0x000fe20003800000 */
[----:B------:R-:W-:-:S03]  /*64c0*/  ISETP.GT.AND P4, PT, R0, 0x8, P1 ;  /* 0x000000080000780c */ /* 0x000fc60000f84270 */
[----:B------:R-:W-:-:S04]  /*64d0*/  FMUL R12, R3, R156 ;  /* 0x0000009c030c7220 */ /* 0x000fc80000400000 */
[----:B------:R-:W-:-:S05]  /*64e0*/  FFMA R12, R29, R155, R12 ;  /* 0x0000009b1d0c7223 */ /* 0x000fca000000000c */
[----:B------:R-:W-:-:S05]  /*64f0*/  F2FP.BF16.F32.PACK_AB R12, RZ, R12 ;  /* 0x0000000cff0c723e */ /* 0x000fca00000010ff */
[----:B------:R2:W-:Y:S01]  /*6500*/  @P2 STG.E.U16 desc[UR36][R6.64+0x12], R12 ;  /* 0x0000120c06002986 */ /* 0x0005e2000c101524 */
[----:B------:R-:W-:Y:S05]  /*6510*/  @!P4 BRA `(.L_x_169) ;  /* 0x000000000004c947 */ /* 0x000fea0003800000 */
[----:B------:R0:W5:Y:S02]  /*6520*/  LDG.E.LTC128B.U16 R154, desc[UR36][R10.64+0x10] ;  /* 0x000010240a9a7981 */ /* 0x000164000c1e1520 */
.L_x_169:
[----:B------:R-:W-:Y:S05]  /*6530*/  BSYNC B1 ;  /* 0x0000000000017941 */ /* 0x000fea0003800000 */
.L_x_168:
[----:B-----5:R-:W-:Y:S01]  /*6540*/  IMAD.U32 R3, R154, 0x10000, RZ ;  /* 0x000100009a037824 */ /* 0x020fe200078e00ff */
[----:B0-----:R-:W-:Y:S01]  /*6550*/  IADD3 R8, P3, R167, R8, RZ ;  /* 0x00000008a7087210 */ /* 0x001fe20007f7e0ff */
[----:B------:R-:W-:Y:S01]  /*6560*/  BSSY B1, `(.L_x_170) ;  /* 0x0000009000017945 */ /* 0x000fe20003800000 */
[----:B------:R-:W-:Y:S01]  /*6570*/  ISETP.GT.AND P2, PT, R0, 0x9, P1 ;  /* 0x000000090000780c */ /* 0x000fe20000f44270 */
[----:B------:R-:W-:Y:S02]  /*6580*/  FMUL R3, R3, R156 ;  /* 0x0000009c03037220 */ /* 0x000fe40000400000 */
[----:B------:R-:W-:Y:S02]  /*6590*/  IMAD.X R9, R169, 0x1, R9, P3 ;  /* 0x00000001a9097824 */ /* 0x000fe400018e0609 */
[----:B------:R-:W-:-:S05]  /*65a0*/  FFMA R3, R30, R155, R3 ;  /* 0x0000009b1e037223 */ /* 0x000fca0000000003 */
[----:B------:R-:W-:-:S05]  /*65b0*/  F2FP.BF16.F32.PACK_AB R3, RZ, R3 ;  /* 0x00000003ff03723e */ /* 0x000fca00000010ff */
[----:B------:R0:W-:Y:S01]  /*65c0*/  @P4 STG.E.U16 desc[UR36][R8.64+0x10], R3 ;  /* 0x0000100308004986 */ /* 0x0001e2000c101524 */
[----:B------:R-:W-:Y:S05]  /*65d0*/  @!P2 BRA `(.L_x_171) ;  /* 0x000000000004a947 */ /* 0x000fea0003800000 */
[----:B------:R0:W5:Y:S02]  /*65e0*/  LDG.E.LTC128B.U16 R154, desc[UR36][R10.64+0x12] ;  /* 0x000012240a9a7981 */ /* 0x000164000c1e1520 */
.L_x_171:
[----:B------:R-:W-:Y:S05]  /*65f0*/  BSYNC B1 ;  /* 0x0000000000017941 */ /* 0x000fea0003800000 */
.L_x_170:
[----:B0----5:R-:W-:Y:S01]  /*6600*/  IMAD.U32 R3, R154, 0x10000, RZ ;  /* 0x000100009a037824 */ /* 0x021fe200078e00ff */
[----:B------:R-:W-:Y:S01]  /*6610*/  ISETP.GT.AND P3, PT, R0, 0x10, P0 ;  /* 0x000000100000780c */ /* 0x000fe20000764270 */
[----:B------:R-:W-:Y:S02]  /*6620*/  BSSY B1, `(.L_x_172) ;  /* 0x0000009000017945 */ /* 0x000fe40003800000 */
[----:B------:R-:W-:-:S04]  /*6630*/  FMUL R8, R3, R156 ;  /* 0x0000009c03087220 */ /* 0x000fc80000400000 */
[----:B------:R-:W-:Y:S01]  /*6640*/  FFMA R31, R31, R155, R8 ;  /* 0x0000009b1f1f7223 */ /* 0x000fe20000000008 */
[----:B------:R-:W-:-:S04]  /*6650*/  IADD3 R8, P4, P5, R167, R160, R93 ;  /* 0x000000a0a7087210 */ /* 0x000fc80007d9e05d */
[----:B------:R-:W-:Y:S02]  /*6660*/  F2FP.BF16.F32.PACK_AB R31, RZ, R31 ;  /* 0x0000001fff1f723e */ /* 0x000fe400000010ff */
[----:B------:R-:W-:-:S05]  /*6670*/  IADD3.X R9, R169, R161, R95, P4, P5 ;  /* 0x000000a1a9097210 */ /* 0x000fca00027ea45f */
[----:B------:R0:W-:Y:S01]  /*6680*/  @P2 STG.E.U16 desc[UR36][R8.64+0x12], R31 ;  /* 0x0000121f08002986 */ /* 0x0001e2000c101524 */
[----:B------:R-:W-:Y:S05]  /*6690*/  @!P3 BRA `(.L_x_173) ;  /* 0x000000000004b947 */ /* 0x000fea0003800000 */
[----:B------:R0:W5:Y:S02]  /*66a0*/  LDG.E.LTC128B.U16 R154, desc[UR36][R4.64+0x20] ;  /* 0x00002024049a7981 */ /* 0x000164000c1e1520 */
.L_x_173:
[----:B------:R-:W-:Y:S05]  /*66b0*/  BSYNC B1 ;  /* 0x0000000000017941 */ /* 0x000fea0003800000 */
.L_x_172:
[----:B-----5:R-:W-:Y:S01]  /*66c0*/  IMAD.U32 R3, R154, 0x10000, RZ ;  /* 0x000100009a037824 */ /* 0x020fe200078e00ff */
        /* <DEDUP_REMOVED lines=8> */
.L_x_175:
[----:B------:R-:W-:Y:S05]  /*6750*/  BSYNC B1 ;  /* 0x0000000000017941 */ /* 0x000fea0003800000 */
.L_x_174:
[----:B0----5:R-:W-:Y:S01]  /*6760*/  IMAD.U32 R3, R154, 0x10000, RZ ;  /* 0x000100009a037824 */ /* 0x021fe200078e00ff */
[----:B------:R-:W-:Y:S01]  /*6770*/  ISETP.GT.AND P3, PT, R0, 0x10, P1 ;  /* 0x000000100000780c */ /* 0x000fe20000f64270 */
[----:B------:R-:W-:Y:S02]  /*6780*/  BSSY B1, `(.L_x_176) ;  /* 0x0000007000017945 */ /* 0x000fe40003800000 */
[----:B--2---:R-:W-:-:S04]  /*6790*/  FMUL R12, R3, R156 ;  /* 0x0000009c030c7220 */ /* 0x004fc80000400000 */
[----:B------:R-:W-:-:S05]  /*67a0*/  FFMA R12, R33, R155, R12 ;  /* 0x0000009b210c7223 */ /* 0x000fca000000000c */
[----:B------:R-:W-:-:S05]  /*67b0*/  F2FP.BF16.F32.PACK_AB R12, RZ, R12 ;  /* 0x0000000cff0c723e */ /* 0x000fca00000010ff */
[----:B------:R0:W-:Y:S01]  /*67c0*/  @P2 STG.E.U16 desc[UR36][R6.64+0x22], R12 ;  /* 0x0000220c06002986 */ /* 0x0001e2000c101524 */
[----:B------:R-:W-:Y:S05]  /*67d0*/  @!P3 BRA `(.L_x_177) ;  /* 0x000000000004b947 */ /* 0x000fea0003800000 */
[----:B------:R2:W5:Y:S02]  /*67e0*/  LDG.E.LTC128B.U16 R154, desc[UR36][R10.64+0x20] ;  /* 0x000020240a9a7981 */ /* 0x000564000c1e1520 */
.L_x_177:
[----:B------:R-:W-:Y:S05]  /*67f0*/  BSYNC B1 ;  /* 0x0000000000017941 */ /* 0x000fea0003800000 */
.L_x_176:
        /* <DEDUP_REMOVED lines=9> */
.L_x_179:
[----:B------:R-:W-:Y:S05]  /*6890*/  BSYNC B1 ;  /* 0x0000000000017941 */ /* 0x000fea0003800000 */
.L_x_178:
[----:B0----5:R-:W-:Y:S01]  /*68a0*/  IMAD.U32 R3, R154, 0x10000, RZ ;  /* 0x000100009a037824 */ /* 0x021fe200078e00ff */
        /* <DEDUP_REMOVED lines=8> */
.L_x_181:
[----:B------:R-:W-:Y:S05]  /*6930*/  BSYNC B1 ;  /* 0x0000000000017941 */ /* 0x000fea0003800000 */
.L_x_180:
        /* <DEDUP_REMOVED lines=9> */
.L_x_183:
[----:B------:R-:W-:Y:S05]  /*69d0*/  BSYNC B1 ;  /* 0x0000000000017941 */ /* 0x000fea0003800000 */
.L_x_182:
        /* <DEDUP_REMOVED lines=9> */
.L_x_185:
[----:B------:R-:W-:Y:S05]  /*6a70*/  BSYNC B1 ;  /* 0x0000000000017941 */ /* 0x000fea0003800000 */
.L_x_184:
        /* <DEDUP_REMOVED lines=9> */
.L_x_187:
[----:B------:R-:W-:Y:S05]  /*6b10*/  BSYNC B1 ;  /* 0x0000000000017941 */ /* 0x000fea0003800000 */
.L_x_186:
        /* <DEDUP_REMOVED lines=9> */
.L_x_189:
[----:B------:R-:W-:Y:S05]  /*6bb0*/  BSYNC B1 ;  /* 0x0000000000017941 */ /* 0x000fea0003800000 */
.L_x_188:
[----:B-----5:R-:W-:Y:S01]  /*6bc0*/  SHF.L.U32 R3, R154, 0x10, RZ ;  /* 0x000000109a037819 */ /* 0x020fe200000006ff */
        /* <DEDUP_REMOVED lines=8> */
.L_x_191:
[----:B------:R-:W-:Y:S05]  /*6c50*/  BSYNC B1 ;  /* 0x0000000000017941 */ /* 0x000fea0003800000 */
.L_x_190:
        /* <DEDUP_REMOVED lines=9> */
.L_x_193:
[----:B------:R-:W-:Y:S05]  /*6cf0*/  BSYNC B1 ;  /* 0x0000000000017941 */ /* 0x000fea0003800000 */
.L_x_192:
        /* <DEDUP_REMOVED lines=9> */
.L_x_195:
[----:B------:R-:W-:Y:S05]  /*6d90*/  BSYNC B1 ;  /* 0x0000000000017941 */ /* 0x000fea0003800000 */
.L_x_194:
        /* <DEDUP_REMOVED lines=9> */
.L_x_197:
[----:B------:R-:W-:Y:S05]  /*6e30*/  BSYNC B1 ;  /* 0x0000000000017941 */ /* 0x000fea0003800000 */
.L_x_196:
        /* <DEDUP_REMOVED lines=9> */
.L_x_199:
[----:B------:R-:W-:Y:S05]  /*6ed0*/  BSYNC B1 ;  /* 0x0000000000017941 */ /* 0x000fea0003800000 */
.L_x_198:
        /* <DEDUP_REMOVED lines=9> */
.L_x_201:
[----:B------:R-:W-:Y:S05]  /*6f70*/  BSYNC B1 ;  /* 0x0000000000017941 */ /* 0x000fea0003800000 */
.L_x_200:
        /* <DEDUP_REMOVED lines=9> */
.L_x_203:
[----:B------:R-:W-:Y:S05]  /*7010*/  BSYNC B1 ;  /* 0x0000000000017941 */ /* 0x000fea0003800000 */
.L_x_202:
        /* <DEDUP_REMOVED lines=9> */
.L_x_205:
[----:B------:R-:W-:Y:S05]  /*70b0*/  BSYNC B1 ;  /* 0x0000000000017941 */ /* 0x000fea0003800000 */
.L_x_204:
        /* <DEDUP_REMOVED lines=9> */
.L_x_207:
[----:B------:R-:W-:Y:S05]  /*7150*/  BSYNC B1 ;  /* 0x0000000000017941 */ /* 0x000fea0003800000 */
.L_x_206:
        /* <DEDUP_REMOVED lines=9> */
.L_x_209:
[----:B------:R-:W-:Y:S05]  /*71f0*/  BSYNC B1 ;  /* 0x0000000000017941 */ /* 0x000fea0003800000 */
.L_x_208:
        /* <DEDUP_REMOVED lines=9> */
.L_x_211:
[----:B------:R-:W-:Y:S05]  /*7290*/  BSYNC B1 ;  /* 0x0000000000017941 */ /* 0x000fea0003800000 */
.L_x_210:
        /* <DEDUP_REMOVED lines=9> */
.L_x_213:
[----:B------:R-:W-:Y:S05]  /*7330*/  BSYNC B1 ;  /* 0x0000000000017941 */ /* 0x000fea0003800000 */
.L_x_212:
        /* <DEDUP_REMOVED lines=9> */
.L_x_215:
[----:B------:R-:W-:Y:S05]  /*73d0*/  BSYNC B1 ;  /* 0x0000000000017941 */ /* 0x000fea0003800000 */
.L_x_214:
        /* <DEDUP_REMOVED lines=9> */
.L_x_217:
[----:B------:R-:W-:Y:S05]  /*7470*/  BSYNC B1 ;  /* 0x0000000000017941 */ /* 0x000fea0003800000 */
.L_x_216:
        /* <DEDUP_REMOVED lines=9> */
.L_x_219:
[----:B------:R-:W-:Y:S05]  /*7510*/  BSYNC B1 ;  /* 0x0000000000017941 */ /* 0x000fea0003800000 */
.L_x_218:
        /* <DEDUP_REMOVED lines=9> */
.L_x_221:
[----:B------:R-:W-:Y:S05]  /*75b0*/  BSYNC B1 ;  /* 0x0000000000017941 */ /* 0x000fea0003800000 */
.L_x_220:
        /* <DEDUP_REMOVED lines=9> */
.L_x_223:
[----:B------:R-:W-:Y:S05]  /*7650*/  BSYNC B1 ;  /* 0x0000000000017941 */ /* 0x000fea0003800000 */
.L_x_222:
        /* <DEDUP_REMOVED lines=9> */
.L_x_225:
[----:B------:R-:W-:Y:S05]  /*76f0*/  BSYNC B1 ;  /* 0x0000000000017941 */ /* 0x000fea0003800000 */
.L_x_224:
        /* <DEDUP_REMOVED lines=9> */
.L_x_227:
[----:B------:R-:W-:Y:S05]  /*7790*/  BSYNC B1 ;  /* 0x0000000000017941 */ /* 0x000fea0003800000 */
.L_x_226:
        /* <DEDUP_REMOVED lines=9> */
.L_x_229:
[----:B------:R-:W-:Y:S05]  /*7830*/  BSYNC B1 ;  /* 0x0000000000017941 */ /* 0x000fea0003800000 */
.L_x_228:
        /* <DEDUP_REMOVED lines=9> */
.L_x_231:
[----:B------:R-:W-:Y:S05]  /*78d0*/  BSYNC B1 ;  /* 0x0000000000017941 */ /* 0x000fea0003800000 */
.L_x_230:
        /* <DEDUP_REMOVED lines=9> */
.L_x_233:
[----:B------:R-:W-:Y:S05]  /*7970*/  BSYNC B1 ;  /* 0x0000000000017941 */ /* 0x000fea0003800000 */
.L_x_232:
        /* <DEDUP_REMOVED lines=9> */
.L_x_235:
[----:B------:R-:W-:Y:S05]  /*7a10*/  BSYNC B1 ;  /* 0x0000000000017941 */ /* 0x000fea0003800000 */
.L_x_234:
        /* <DEDUP_REMOVED lines=9> */
.L_x_237:
[----:B------:R-:W-:Y:S05]  /*7ab0*/  BSYNC B1 ;  /* 0x0000000000017941 */ /* 0x000fea0003800000 */
.L_x_236:
        /* <DEDUP_REMOVED lines=9> */
.L_x_239:
[----:B------:R-:W-:Y:S05]  /*7b50*/  BSYNC B1 ;  /* 0x0000000000017941 */ /* 0x000fea0003800000 */
.L_x_238:
        /* <DEDUP_REMOVED lines=9> */
.L_x_241:
[----:B------:R-:W-:Y:S05]  /*7bf0*/  BSYNC B1 ;  /* 0x0000000000017941 */ /* 0x000fea0003800000 */
.L_x_240:
        /* <DEDUP_REMOVED lines=9> */
.L_x_243:
[----:B------:R-:W-:Y:S05]  /*7c90*/  BSYNC B1 ;  /* 0x0000000000017941 */ /* 0x000fea0003800000 */
.L_x_242:
        /* <DEDUP_REMOVED lines=9> */
.L_x_245:
[----:B------:R-:W-:Y:S05]  /*7d30*/  BSYNC B1 ;  /* 0x0000000000017941 */ /* 0x000fea0003800000 */
.L_x_244:
        /* <DEDUP_REMOVED lines=9> */
.L_x_247:
[----:B------:R-:W-:Y:S05]  /*7dd0*/  BSYNC B1 ;  /* 0x0000000000017941 */ /* 0x000fea0003800000 */
.L_x_246:
        /* <DEDUP_REMOVED lines=9> */
.L_x_249:
[----:B------:R-:W-:Y:S05]  /*7e70*/  BSYNC B1 ;  /* 0x0000000000017941 */ /* 0x000fea0003800000 */
.L_x_248:
        /* <DEDUP_REMOVED lines=9> */
.L_x_251:
[----:B------:R-:W-:Y:S05]  /*7f10*/  BSYNC B1 ;  /* 0x0000000000017941 */ /* 0x000fea0003800000 */
.L_x_250:
        /* <DEDUP_REMOVED lines=9> */
.L_x_253:
[----:B------:R-:W-:Y:S05]  /*7fb0*/  BSYNC B1 ;  /* 0x0000000000017941 */ /* 0x000fea0003800000 */
.L_x_252:
        /* <DEDUP_REMOVED lines=9> */
.L_x_255:
[----:B------:R-:W-:Y:S05]  /*8050*/  BSYNC B1 ;  /* 0x0000000000017941 */ /* 0x000fea0003800000 */
.L_x_254:
        /* <DEDUP_REMOVED lines=9> */
.L_x_257:
[----:B------:R-:W-:Y:S05]  /*80f0*/  BSYNC B1 ;  /* 0x0000000000017941 */ /* 0x000fea0003800000 */
.L_x_256:
        /* <DEDUP_REMOVED lines=9> */
.L_x_259:
[----:B------:R-:W-:Y:S05]  /*8190*/  BSYNC B1 ;  /* 0x0000000000017941 */ /* 0x000fea0003800000 */
.L_x_258:
        /* <DEDUP_REMOVED lines=9> */
.L_x_261:
[----:B------:R-:W-:Y:S05]  /*8230*/  BSYNC B1 ;  /* 0x0000000000017941 */ /* 0x000fea0003800000 */
.L_x_260:
        /* <DEDUP_REMOVED lines=9> */
.L_x_263:
[----:B------:R-:W-:Y:S05]  /*82d0*/  BSYNC B1 ;  /* 0x0000000000017941 */ /* 0x000fea0003800000 */
.L_x_262:
        /* <DEDUP_REMOVED lines=9> */
.L_x_265:
[----:B------:R-:W-:Y:S05]  /*8370*/  BSYNC B1 ;  /* 0x0000000000017941 */ /* 0x000fea0003800000 */
.L_x_264:
        /* <DEDUP_REMOVED lines=9> */
.L_x_267:
[----:B------:R-:W-:Y:S05]  /*8410*/  BSYNC B1 ;  /* 0x0000000000017941 */ /* 0x000fea0003800000 */
.L_x_266:
        /* <DEDUP_REMOVED lines=9> */
.L_x_269:
[----:B------:R-:W-:Y:S05]  /*84b0*/  BSYNC B1 ;  /* 0x0000000000017941 */ /* 0x000fea0003800000 */
.L_x_268:
        /* <DEDUP_REMOVED lines=9> */
.L_x_271:
[----:B------:R-:W-:Y:S05]  /*8550*/  BSYNC B1 ;  /* 0x0000000000017941 */ /* 0x000fea0003800000 */
.L_x_270:
        /* <DEDUP_REMOVED lines=9> */
.L_x_273:
[----:B------:R-:W-:Y:S05]  /*85f0*/  BSYNC B1 ;  /* 0x0000000000017941 */ /* 0x000fea0003800000 */
.L_x_272:
        /* <DEDUP_REMOVED lines=9> */
.L_x_275:
[----:B------:R-:W-:Y:S05]  /*8690*/  BSYNC B1 ;  /* 0x0000000000017941 */ /* 0x000fea0003800000 */
.L_x_274:
        /* <DEDUP_REMOVED lines=9> */
.L_x_277:
[----:B------:R-:W-:Y:S05]  /*8730*/  BSYNC B1 ;  /* 0x0000000000017941 */ /* 0x000fea0003800000 */
.L_x_276:
        /* <DEDUP_REMOVED lines=9> */
.L_x_279:
[----:B------:R-:W-:Y:S05]  /*87d0*/  BSYNC B1 ;  /* 0x0000000000017941 */ /* 0x000fea0003800000 */
.L_x_278:
[----:B0----5:R-:W-:Y:S01]  /*87e0*/  IMAD.U32 R3, R154, 0x10000, RZ ;  /* 0x000100009a037824 */ /* 0x021fe200078e00ff */
[----:B------:R-:W-:Y:S01]  /*87f0*/  ISETP.GT.AND P2, PT, R0, 0x78, P1 ;  /* 0x000000780000780c */ /* 0x000fe20000f44270 */
[----:B------:R-:W-:Y:S02]  /*8800*/  BSSY B1, `(.L_x_280) ;  /* 0x0000007000017945 */ /* 0x000fe40003800000 */
[----:B-1----:R-:W-:-:S04]  /*8810*/  FMUL R4, R3, R156 ;  /* 0x0000009c03047220 */ /* 0x002fc80000400000 */
[----:B------:R-:W-:-:S05]  /*8820*/  FFMA R4, R85, R155, R4 ;  /* 0x0000009b55047223 */ /* 0x000fca0000000004 */
[----:B------:R-:W-:-:S05]  /*8830*/  F2FP.BF16.F32.PACK_AB R4, RZ, R4 ;  /* 0x00000004ff04723e */ /* 0x000fca00000010ff */
[----:B------:R0:W-:Y:S01]  /*8840*/  @P0 STG.E.U16 desc[UR36][R6.64+0xf2], R4 ;  /* 0x0000f20406000986 */ /* 0x0001e2000c101524 */
[----:B------:R-:W-:Y:S05]  /*8850*/  @!P2 BRA `(.L_x_281) ;  /* 0x000000000004a947 */ /* 0x000fea0003800000 */
[----:B------:R1:W5:Y:S02]  /*8860*/  LDG.E.LTC128B.U16 R154, desc[UR36][R10.64+0xf0] ;  /* 0x0000f0240a9a7981 */ /* 0x000364000c1e1520 */
.L_x_281:
[----:B------:R-:W-:Y:S05]  /*8870*/  BSYNC B1 ;  /* 0x0000000000017941 */ /* 0x000fea0003800000 */
.L_x_280:
[----:B-----5:R-:W-:Y:S01]  /*8880*/  IMAD.U32 R3, R154, 0x10000, RZ ;  /* 0x000100009a037824 */ /* 0x020fe200078e00ff */
[----:B------:R-:W-:Y:S01]  /*8890*/  @P2 MOV R5, R9 ;  /* 0x0000000900052202 */ /* 0x000fe20000000f00 */
[----:B0-----:R-:W-:Y:S01]  /*88a0*/  @P2 IMAD.MOV.U32 R4, RZ, RZ, R8 ;  /* 0x000000ffff042224 */ /* 0x001fe200078e0008 */
[----:B------:R-:W-:Y:S01]  /*88b0*/  ISETP.GT.AND P1, PT, R0, 0x79, P1 ;  /* 0x000000790000780c */ /* 0x000fe20000f24270 */
[----:B------:R-:W-:Y:S01]  /*88c0*/  FMUL R3, R3, R156 ;  /* 0x0000009c03037220 */ /* 0x000fe20000400000 */
[----:B------:R-:W-:Y:S03]  /*88d0*/  BSSY B1, `(.L_x_282) ;  /* 0x0000006000017945 */ /* 0x000fe60003800000 */
[----:B------:R-:W-:-:S05]  /*88e0*/  FFMA R3, R86, R155, R3 ;  /* 0x0000009b56037223 */ /* 0x000fca0000000003 */
[----:B------:R-:W-:-:S05]  /*88f0*/  F2FP.BF16.F32.PACK_AB R3, RZ, R3 ;  /* 0x00000003ff03723e */ /* 0x000fca00000010ff */
[----:B------:R0:W-:Y:S01]  /*8900*/  @P2 STG.E.U16 desc[UR36][R4.64+0xf0], R3 ;  /* 0x0000f00304002986 */ /* 0x0001e2000c101524 */
[----:B------:R-:W-:Y:S05]  /*8910*/  @!P1 BRA `(.L_x_283) ;  /* 0x0000000000049947 */ /* 0x000fea0003800000 */
[----:B------:R0:W5:Y:S02]  /*8920*/  LDG.E.LTC128B.U16 R154, desc[UR36][R10.64+0xf2] ;  /* 0x0000f2240a9a7981 */ /* 0x000164000c1e1520 */
.L_x_283:
[----:B------:R-:W-:Y:S05]  /*8930*/  BSYNC B1 ;  /* 0x0000000000017941 */ /* 0x000fea0003800000 */
.L_x_282:
[----:B------:R-:W-:Y:S05]  /*8940*/  @!P1 BRA `(.L_x_284) ;  /* 0x00000024004c9947 */ /* 0x000fea0003800000 */
[----:B0----5:R-:W-:-:S04]  /*8950*/  IMAD.U32 R3, R154, 0x10000, RZ ;  /* 0x000100009a037824 */ /* 0x021fc800078e00ff */
[----:B------:R-:W-:-:S04]  /*8960*/  FMUL R0, R3, R156 ;  /* 0x0000009c03007220 */ /* 0x000fc80000400000 */
[----:B------:R-:W-:-:S05]  /*8970*/  FFMA R0, R87, R155, R0 ;  /* 0x0000009b57007223 */ /* 0x000fca0000000000 */
[----:B------:R-:W-:-:S05]  /*8980*/  F2FP.BF16.F32.PACK_AB R0, RZ, R0 ;  /* 0x00000000ff00723e */ /* 0x000fca00000010ff */
[----:B------:R0:W-:Y:S01]  /*8990*/  STG.E.U16 desc[UR36][R8.64+0xf2], R0 ;  /* 0x0000f20008007986 */ /* 0x0001e2000c101524 */
[----:B------:R-:W-:Y:S05]  /*89a0*/  BRA `(.L_x_284) ;  /* 0x0000002400347947 */ /* 0x000fea0003800000 */
.L_x_33:
[----:B------:R-:W-:Y:S01]  /*89b0*/  ULDC.64 UR4, c[0x0][0x5c0] ;  /* 0x0001700000047ab9 */ /* 0x000fe20000000a00 */
[-C--:B------:R-:W-:Y:S01]  /*89c0*/  FMUL R88, R88, R155.reuse ;  /* 0x0000009b58587220 */ /* 0x080fe20000400000 */
[----:B------:R-:W-:Y:S01]  /*89d0*/  LEA R6, P0, R168, UR4, 0x1 ;  /* 0x00000004a8067c11 */ /* 0x000fe2000f8008ff */
[----:B------:R-:W-:Y:S01]  /*89e0*/  IMAD.SHL.U32 R11, R4, 0x10, RZ ;  /* 0x00000010040b7824 */ /* 0x000fe200078e00ff */
[----:B------:R-:W-:Y:S01]  /*89f0*/  ISETP.GT.AND P2, PT, R0, 0x1, P3 ;  /* 0x000000010000780c */ /* 0x000fe20001f44270 */
[-C--:B------:R-:W-:Y:S01]  /*8a00*/  FMUL R89, R89, R155.reuse ;  /* 0x0000009b59597220 */ /* 0x080fe20000400000 */
[----:B------:R-:W-:Y:S01]  /*8a10*/  LEA.HI.X R7, R168, UR5, R167, 0x1, P0 ;  /* 0x00000005a8077c11 */ /* 0x000fe200080f0ca7 */
[-C--:B------:R-:W-:Y:S01]  /*8a20*/  FMUL R90, R90, R155.reuse ;  /* 0x0000009b5a5a7220 */ /* 0x080fe20000400000 */
[----:B------:R-:W-:Y:S01]  /*8a30*/  ISETP.GT.AND P0, PT, R3, 0x8, PT ;  /* 0x000000080300780c */ /* 0x000fe20003f04270 */
[-C--:B------:R-:W-:Y:S01]  /*8a40*/  FMUL R91, R91, R155.reuse ;  /* 0x0000009b5b5b7220 */ /* 0x080fe20000400000 */
[----:B------:R-:W-:Y:S01]  /*8a50*/  F2FP.BF16.F32.PACK_AB R88, RZ, R88 ;  /* 0x00000058ff58723e */ /* 0x000fe200000010ff */
[-C--:B------:R-:W-:Y:S01]  /*8a60*/  FMUL R92, R92, R155.reuse ;  /* 0x0000009b5c5c7220 */ /* 0x080fe20000400000 */
[----:B------:R-:W-:Y:S01]  /*8a70*/  ISETP.GT.AND P4, PT, R0, RZ, P0 ;  /* 0x000000ff0000720c */ /* 0x000fe20000784270 */
[-C--:B------:R-:W-:Y:S01]  /*8a80*/  FMUL R93, R93, R155.reuse ;  /* 0x0000009b5d5d7220 */ /* 0x080fe20000400000 */
[----:B------:R-:W-:Y:S01]  /*8a90*/  SHF.L.U64.HI R9, R4, 0x4, R5 ;  /* 0x0000000404097819 */ /* 0x000fe20000010205 */
[----:B------:R-:W-:Y:S01]  /*8aa0*/  @P1 STG.E.U16 desc[UR36][R6.64], R88 ;  /* 0x0000005806001986 */ /* 0x000fe2000c101524 */
[----:B------:R-:W-:Y:S01]  /*8ab0*/  IADD3 R12, P5, R11, R6, RZ ;  /* 0x000000060b0c7210 */ /* 0x000fe20007fbe0ff */
[-C--:B------:R-:W-:Y:S01]  /*8ac0*/  FMUL R94, R94, R155.reuse ;  /* 0x0000009b5e5e7220 */ /* 0x080fe20000400000 */
[----:B------:R-:W-:Y:S01]  /*8ad0*/  ISETP.GT.AND P1, PT, R0, 0x1, P0 ;  /* 0x000000010000780c */ /* 0x000fe20000724270 */
[----:B------:R-:W-:Y:S01]  /*8ae0*/  FMUL R95, R95, R155 ;  /* 0x0000009b5f5f7220 */ /* 0x000fe20000400000 */
[----:B------:R-:W-:Y:S01]  /*8af0*/  F2FP.BF16.F32.PACK_AB R89, RZ, R89 ;  /* 0x00000059ff59723e */ /* 0x000fe200000010ff */
[----:B------:R-:W-:Y:S01]  /*8b00*/  IMAD.X R13, R9, 0x1, R7, P5 ;  /* 0x00000001090d7824 */ /* 0x000fe200028e0607 */
[----:B------:R-:W-:Y:S01]  /*8b10*/  F2FP.BF16.F32.PACK_AB R90, RZ, R90 ;  /* 0x0000005aff5a723e */ /* 0x000fe200000010ff */
[----:B------:R-:W-:Y:S01]  /*8b20*/  FMUL R96, R96, R155 ;  /* 0x0000009b60607220 */ /* 0x000fe20000400000 */
[----:B------:R-:W-:Y:S01]  /*8b30*/  F2FP.BF16.F32.PACK_AB R91, RZ, R91 ;  /* 0x0000005bff5b723e */ /* 0x000fe200000010ff */
[----:B------:R-:W-:Y:S01]  /*8b40*/  @P2 STG.E.U16 desc[UR36][R6.64+0x2], R89 ;  /* 0x0000025906002986 */ /* 0x000fe2000c101524 */
[C---:B------:R-:W-:Y:S01]  /*8b50*/  ISETP.GT.AND P5, PT, R0.reuse, 0x9, P3 ;  /* 0x000000090000780c */ /* 0x040fe20001fa4270 */
[-C--:B------:R-:W-:Y:S01]  /*8b60*/  FMUL R97, R97, R155.reuse ;  /* 0x0000009b61617220 */ /* 0x080fe20000400000 */
[C---:B------:R-:W-:Y:S01]  /*8b70*/  ISETP.GT.AND P2, PT, R0.reuse, 0x8, P0 ;  /* 0x000000080000780c */ /* 0x040fe20000744270 */
[----:B------:R-:W-:Y:S01]  /*8b80*/  @P4 STG.E.U16 desc[UR36][R12.64], R90 ;  /* 0x0000005a0c004986 */ /* 0x000fe2000c101524 */
[----:B------:R-:W-:Y:S01]  /*8b90*/  ISETP.GT.AND P4, PT, R0, 0x8, P3 ;  /* 0x000000080000780c */ /* 0x000fe20001f84270 */
[-C--:B------:R-:W-:Y:S01]  /*8ba0*/  FMUL R98, R98, R155.reuse ;  /* 0x0000009b62627220 */ /* 0x080fe20000400000 */
[----:B------:R-:W-:Y:S01]  /*8bb0*/  F2FP.BF16.F32.PACK_AB R92, RZ, R92 ;  /* 0x0000005cff5c723e */ /* 0x000fe200000010ff */
[----:B------:R-:W-:Y:S01]  /*8bc0*/  @P1 STG.E.U16 desc[UR36][R12.64+0x2], R91 ;  /* 0x0000025b0c001986 */ /* 0x000fe2000c101524 */
[----:B------:R-:W-:Y:S01]  /*8bd0*/  ISETP.GT.AND P1, PT, R0, 0x9, P0 ;  /* 0x000000090000780c */ /* 0x000fe20000724270 */
[----:B------:R-:W-:Y:S01]  /*8be0*/  FMUL R99, R99, R155 ;  /* 0x0000009b63637220 */ /* 0x000fe20000400000 */
[----:B------:R-:W-:Y:S01]  /*8bf0*/  F2FP.BF16.F32.PACK_AB R93, RZ, R93 ;  /* 0x0000005dff5d723e */ /* 0x000fe200000010ff */
[-C--:B------:R-:W-:Y:S01]  /*8c00*/  FMUL R100, R100, R155.reuse ;  /* 0x0000009b64647220 */ /* 0x080fe20000400000 */
[----:B------:R-:W-:Y:S01]  /*8c10*/  F2FP.BF16.F32.PACK_AB R94, RZ, R94 ;  /* 0x0000005eff5e723e */ /* 0x000fe200000010ff */
[----:B------:R-:W-:Y:S01]  /*8c20*/  FMUL R101, R101, R155 ;  /* 0x0000009b65657220 */ /* 0x000fe20000400000 */
[----:B------:R-:W-:Y:S01]  /*8c30*/  F2FP.BF16.F32.PACK_AB R95, RZ, R95 ;  /* 0x0000005fff5f723e */ /* 0x000fe200000010ff */
[-C--:B------:R-:W-:Y:S01]  /*8c40*/  FMUL R102, R102, R155.reuse ;  /* 0x0000009b66667220 */ /* 0x080fe20000400000 */
[----:B------:R-:W-:Y:S01]  /*8c50*/  F2FP.BF16.F32.PACK_AB R96, RZ, R96 ;  /* 0x00000060ff60723e */ /* 0x000fe200000010ff */
[----:B------:R-:W-:Y:S01]  /*8c60*/  @P4 STG.E.U16 desc[UR36][R6.64+0x10], R92 ;  /* 0x0000105c06004986 */ /* 0x000fe2000c101524 */
[C---:B------:R-:W-:Y:S01]  /*8c70*/  ISETP.GT.AND P4, PT, R0.reuse, 0x10, P3 ;  /* 0x000000100000780c */ /* 0x040fe20001f84270 */
[----:B------:R-:W-:Y:S01]  /*8c80*/  FMUL R103, R103, R155 ;  /* 0x0000009b67677220 */ /* 0x000fe20000400000 */
[----:B------:R-:W-:Y:S01]  /*8c90*/  F2FP.BF16.F32.PACK_AB R97, RZ, R97 ;  /* 0x00000061ff61723e */ /* 0x000fe200000010ff */
[----:B------:R-:W-:Y:S01]  /*8ca0*/  @P5 STG.E.U16 desc[UR36][R6.64+0x12], R93 ;  /* 0x0000125d06005986 */ /* 0x000fe2000c101524 */
[----:B------:R-:W-:Y:S01]  /*8cb0*/  ISETP.GT.AND P5, PT, R0, 0x11, P0 ;  /* 0x000000110000780c */ /* 0x000fe200007a4270 */
        /* <DEDUP_REMOVED lines=74> */
[----:B------:R-:W-:Y:S01]  /*9160*/  FMUL R125, R125, R155 ;  /* 0x0000009b7d7d7220 */ /* 0x000fe20000400000 */
[----:B------:R-:W-:Y:S01]  /*9170*/  F2FP.BF16.F32.PACK_AB R119, RZ, R119 ;  /* 0x00000077ff77723e */ /* 0x000fe200000010ff */
[-C--:B------:R-:W-:Y:S01]  /*9180*/  FMUL R126, R126, R155.reuse ;  /* 0x0000009b7e7e7220 */ /* 0x080fe20000400000 */
[----:B------:R-:W-:Y:S01]  /*9190*/  F2FP.BF16.F32.PACK_AB R120, RZ, R120 ;  /* 0x00000078ff78723e */ /* 0x000fe200000010ff */
        /* <DEDUP_REMOVED lines=66> */
[----:B------:R-:W-:Y:S01]  /*95c0*/  IMAD.SHL.U32 R23, R4, 0x100, RZ ;  /* 0x0000010004177824 */ /* 0x000fe200078e00ff */
[----:B------:R-:W-:Y:S01]  /*95d0*/  F2FP.BF16.F32.PACK_AB R140, RZ, R140 ;  /* 0x0000008cff8c723e */ /* 0x000fe200000010ff */
[----:B------:R-:W-:Y:S01]  /*95e0*/  @P1 STG.E.U16 desc[UR36][R6.64+0x90], R124 ;  /* 0x0000907c06001986 */ /* 0x000fe2000c101524 */
[----:B------:R-:W-:Y:S01]  /*95f0*/  ISETP.GT.AND P1, PT, R0, 0x50, P3 ;  /* 0x000000500000780c */ /* 0x000fe20001f24270 */
[----:B------:R-:W-:Y:S01]  /*9600*/  FMUL R146, R146, R155 ;  /* 0x0000009b92927220 */ /* 0x000fe20000400000 */
[----:B------:R-:W-:Y:S01]  /*9610*/  F2FP.BF16.F32.PACK_AB R141, RZ, R141 ;  /* 0x0000008dff8d723e */ /* 0x000fe200000010ff */
[----:B------:R-:W-:Y:S01]  /*9620*/  @P2 STG.E.U16 desc[UR36][R6.64+0x92], R125 ;  /* 0x0000927d06002986 */ /* 0x000fe2000c101524 */
[C---:B------:R-:W-:Y:S01]  /*9630*/  ISETP.GT.AND P2, PT, R0.reuse, 0x51, P3 ;  /* 0x000000510000780c */ /* 0x040fe20001f44270 */
[-C--:B------:R-:W-:Y:S01]  /*9640*/  FMUL R147, R147, R155.reuse ;  /* 0x0000009b93937220 */ /* 0x080fe20000400000 */
        /* <DEDUP_REMOVED lines=11> */
[-C--:B------:R-:W-:Y:S01]  /*9700*/  FMUL R150, R150, R155.reuse ;  /* 0x0000009b96967220 */ /* 0x080fe20000400000 */
[----:B------:R-:W-:Y:S01]  /*9710*/  SHF.L.U64.HI R21, R4, 0x8, R5 ;  /* 0x0000000804157819 */ /* 0x000fe20000010205 */
[----:B------:R-:W-:Y:S01]  /*9720*/  @P2 STG.E.U16 desc[UR36][R6.64+0xa2], R129 ;  /* 0x0000a28106002986 */ /* 0x000fe2000c101524 */
[C---:B------:R-:W-:Y:S01]  /*9730*/  ISETP.GT.AND P2, PT, R0.reuse, 0x59, P3 ;  /* 0x000000590000780c */ /* 0x040fe20001f44270 */
        /* <DEDUP_REMOVED lines=58> */
[----:B------:R-:W-:Y:S01]  /*9ae0*/  @P2 STG.E.U16 desc[UR36][R12.64+0xd0], R142 ;  /* 0x0000d08e0c002986 */ /* 0x000fe2000c101524 */
[----:B------:R-:W-:Y:S01]  /*9af0*/  F2FP.BF16.F32.PACK_AB R34, RZ, R34 ;  /* 0x00000022ff22723e */ /* 0x000fe200000010ff */
[----:B------:R-:W-:Y:S01]  /*9b00*/  FMUL R40, R40, R155 ;  /* 0x0000009b28287220 */ /* 0x000fe20000400000 */
[----:B------:R-:W-:Y:S01]  /*9b10*/  F2FP.BF16.F32.PACK_AB R35, RZ, R35 ;  /* 0x00000023ff23723e */ /* 0x000fe200000010ff */
        /* <DEDUP_REMOVED lines=8> */
[----:B------:R-:W-:Y:S01]  /*9ba0*/  @P1 IMAD.MOV.U32 R4, RZ, RZ, R6 ;  /* 0x000000ffff041224 */ /* 0x000fe200078e0006 */
[----:B------:R-:W-:Y:S01]  /*9bb0*/  F2FP.BF16.F32.PACK_AB R38, RZ, R38 ;  /* 0x00000026ff26723e */ /* 0x000fe200000010ff */
[----:B------:R-:W-:Y:S01]  /*9bc0*/  @P1 IMAD.MOV.U32 R5, RZ, RZ, R7 ;  /* 0x000000ffff051224 */ /* 0x000fe200078e0007 */
[----:B------:R-:W-:Y:S01]  /*9bd0*/  F2FP.BF16.F32.PACK_AB R39, RZ, R39 ;  /* 0x00000027ff27723e */ /* 0x000fe200000010ff */
[-C--:B------:R-:W-:Y:S01]  /*9be0*/  FMUL R43, R43, R155.reuse ;  /* 0x0000009b2b2b7220 */ /* 0x080fe20000400000 */
[----:B------:R-:W-:Y:S01]  /*9bf0*/  F2FP.BF16.F32.PACK_AB R40, RZ, R40 ;  /* 0x00000028ff28723e */ /* 0x000fe200000010ff */
[-C--:B------:R-:W-:Y:S01]  /*9c00*/  FMUL R44, R44, R155.reuse ;  /* 0x0000009b2c2c7220 */ /* 0x080fe20000400000 */
[----:B------:R0:W-:Y:S01]  /*9c10*/  @P1 STG.E.U16 desc[UR36][R4.64+0xe2], R145 ;  /* 0x0000e29104001986 */ /* 0x0001e2000c101524 */
[----:B------:R-:W-:Y:S01]  /*9c20*/  IADD3 R14, P1, P2, R11, R6, R23 ;  /* 0x000000060b0e7210 */ /* 0x000fe20007a3e017 */
[----:B------:R-:W-:Y:S01]  /*9c30*/  FMUL R45, R45, R155 ;  /* 0x0000009b2d2d7220 */ /* 0x000fe20000400000 */
[----:B------:R-:W-:Y:S01]  /*9c40*/  F2FP.BF16.F32.PACK_AB R41, RZ, R41 ;  /* 0x00000029ff29723e */ /* 0x000fe200000010ff */
[----:B------:R-:W-:Y:S01]  /*9c50*/  FMUL R46, R46, R155 ;  /* 0x0000009b2e2e7220 */ /* 0x000fe20000400000 */
[----:B------:R-:W-:Y:S01]  /*9c60*/  IADD3.X R15, R9, R7, R21, P1, P2 ;  /* 0x00000007090f7210 */ /* 0x000fe20000fe4415 */
[-C--:B------:R-:W-:Y:S01]  /*9c70*/  FMUL R47, R47, R155.reuse ;  /* 0x0000009b2f2f7220 */ /* 0x080fe20000400000 */
[C---:B------:R-:W-:Y:S01]  /*9c80*/  ISETP.GT.AND P1, PT, R3.reuse, 0x80, PT ;  /* 0x000000800300780c */ /* 0x040fe20003f24270 */
[-C--:B------:R-:W-:Y:S01]  /*9c90*/  FMUL R48, R48, R155.reuse ;  /* 0x0000009b30307220 */ /* 0x080fe20000400000 */
[----:B------:R-:W-:Y:S01]  /*9ca0*/  ISETP.GT.AND P2, PT, R3, 0x88, PT ;  /* 0x000000880300780c */ /* 0x000fe20003f44270 */
[----:B------:R-:W-:Y:S01]  /*9cb0*/  FMUL R49, R49, R155 ;  /* 0x0000009b31317220 */ /* 0x000fe20000400000 */
[----:B------:R-:W-:Y:S01]  /*9cc0*/  F2FP.BF16.F32.PACK_AB R42, RZ, R42 ;  /* 0x0000002aff2a723e */ /* 0x000fe200000010ff */
[----:B0-----:R-:W-:Y:S01]  /*9cd0*/  @P5 IMAD.MOV.U32 R4, RZ, RZ, R12 ;  /* 0x000000ffff045224 */ /* 0x001fe200078e000c */
[----:B------:R-:W-:Y:S01]  /*9ce0*/  F2FP.BF16.F32.PACK_AB R43, RZ, R43 ;  /* 0x0000002bff2b723e */ /* 0x000fe200000010ff */
[----:B------:R-:W-:Y:S01]  /*9cf0*/  @P5 IMAD.MOV.U32 R5, RZ, RZ, R13 ;  /* 0x000000ffff055224 */ /* 0x000fe200078e000d */
[----:B------:R-:W-:Y:S01]  /*9d00*/  F2FP.BF16.F32.PACK_AB R44, RZ, R44 ;  /* 0x0000002cff2c723e */ /* 0x000fe200000010ff */
[----:B------:R-:W-:Y:S01]  /*9d10*/  FMUL R50, R50, R155 ;  /* 0x0000009b32327220 */ /* 0x000fe20000400000 */
[----:B------:R-:W-:Y:S01]  /*9d20*/  F2FP.BF16.F32.PACK_AB R45, RZ, R45 ;  /* 0x0000002dff2d723e */ /* 0x000fe200000010ff */
[-C--:B------:R-:W-:Y:S01]  /*9d30*/  FMUL R51, R51, R155.reuse ;  /* 0x0000009b33337220 */ /* 0x080fe20000400000 */
[----:B------:R0:W-:Y:S01]  /*9d40*/  @P5 STG.E.U16 desc[UR36][R4.64+0xe0], R146 ;  /* 0x0000e09204005986 */ /* 0x0001e2000c101524 */
[----:B------:R-:W-:Y:S01]  /*9d50*/  ISETP.GT.AND P5, PT, R0, 0x78, P3 ;  /* 0x000000780000780c */ /* 0x000fe20001fa4270 */
[-C--:B------:R-:W-:Y:S01]  /*9d60*/  FMUL R52, R52, R155.reuse ;  /* 0x0000009b34347220 */ /* 0x080fe20000400000 */
[C---:B------:R-:W-:Y:S01]  /*9d70*/  ISETP.GT.AND P3, PT, R0.reuse, 0x79, P3 ;  /* 0x000000790000780c */ /* 0x040fe20001f64270 */
[----:B------:R-:W-:Y:S01]  /*9d80*/  @P4 STG.E.U16 desc[UR36][R12.64+0xe2], R147 ;  /* 0x0000e2930c004986 */ /* 0x000fe2000c101524 */
[C---:B------:R-:W-:Y:S01]  /*9d90*/  ISETP.GT.AND P4, PT, R0.reuse, 0x78, P0 ;  /* 0x000000780000780c */ /* 0x040fe20000784270 */
[-C--:B------:R-:W-:Y:S01]  /*9da0*/  FMUL R53, R53, R155.reuse ;  /* 0x0000009b35357220 */ /* 0x080fe20000400000 */
[----:B------:R-:W-:Y:S01]  /*9db0*/  ISETP.GT.AND P0, PT, R0, 0x79, P0 ;  /* 0x000000790000780c */ /* 0x000fe20000704270 */
[-C--:B------:R-:W-:Y:S01]  /*9dc0*/  FMUL R54, R54, R155.reuse ;  /* 0x0000009b36367220 */ /* 0x080fe20000400000 */
[----:B------:R-:W-:Y:S01]  /*9dd0*/  F2FP.BF16.F32.PACK_AB R46, RZ, R46 ;  /* 0x0000002eff2e723e */ /* 0x000fe200000010ff */
[----:B------:R-:W-:Y:S01]  /*9de0*/  FMUL R55, R55, R155 ;  /* 0x0000009b37377220 */ /* 0x000fe20000400000 */
[----:B------:R-:W-:Y:S01]  /*9df0*/  F2FP.BF16.F32.PACK_AB R47, RZ, R47 ;  /* 0x0000002fff2f723e */ /* 0x000fe200000010ff */
[-C--:B------:R-:W-:Y:S01]  /*9e00*/  FMUL R56, R56, R155.reuse ;  /* 0x0000009b38387220 */ /* 0x080fe20000400000 */
[----:B------:R-:W-:Y:S01]  /*9e10*/  F2FP.BF16.F32.PACK_AB R48, RZ, R48 ;  /* 0x00000030ff30723e */ /* 0x000fe200000010ff */
[----:B------:R-:W-:Y:S01]  /*9e20*/  @P5 STG.E.U16 desc[UR36][R6.64+0xf0], R148 ;  /* 0x0000f09406005986 */ /* 0x000fe2000c101524 */
[----:B0-----:R-:W-:Y:S01]  /*9e30*/  IADD3 R4, P5, R23, R6, RZ ;  /* 0x0000000617047210 */ /* 0x001fe20007fbe0ff */
[----:B------:R-:W-:Y:S01]  /*9e40*/  FMUL R57, R57, R155 ;  /* 0x0000009b39397220 */ /* 0x000fe20000400000 */
[----:B------:R-:W-:Y:S01]  /*9e50*/  F2FP.BF16.F32.PACK_AB R49, RZ, R49 ;  /* 0x00000031ff31723e */ /* 0x000fe200000010ff */
[----:B------:R0:W-:Y:S01]  /*9e60*/  @P3 STG.E.U16 desc[UR36][R6.64+0xf2], R149 ;  /* 0x0000f29506003986 */ /* 0x0001e2000c101524 */
[C---:B------:R-:W-:Y:S01]  /*9e70*/  ISETP.GT.AND P3, PT, R0.reuse, RZ, P1 ;  /* 0x000000ff0000720c */ /* 0x040fe20000f64270 */
[----:B------:R-:W-:Y:S01]  /*9e80*/  IMAD.X R5, R21, 0x1, R7, P5 ;  /* 0x0000000115057824 */ /* 0x000fe200028e0607 */
[C---:B------:R-:W-:Y:S01]  /*9e90*/  ISETP.GT.AND P5, PT, R0.reuse, RZ, P2 ;  /* 0x000000ff0000720c */ /* 0x040fe200017a4270 */
        /* <DEDUP_REMOVED lines=11> */
[-C--:B0-----:R-:W-:Y:S01]  /*9f50*/  IADD3 R6, P3, R11, R4.reuse, RZ ;  /* 0x000000040b067210 */ /* 0x081fe20007f7e0ff */
[----:B------:R-:W-:Y:S01]  /*9f60*/  FMUL R61, R61, R155 ;  /* 0x0000009b3d3d7220 */ /* 0x000fe20000400000 */
[----:B------:R-:W-:Y:S01]  /*9f70*/  F2FP.BF16.F32.PACK_AB R53, RZ, R53 ;  /* 0x00000035ff35723e */ /* 0x000fe200000010ff */
[----:B------:R-:W-:Y:S01]  /*9f80*/  @P4 STG.E.U16 desc[UR36][R4.64+0x2], R25 ;  /* 0x0000021904004986 */ /* 0x000fe2000c101524 */
[----:B------:R-:W-:Y:S01]  /*9f90*/  IADD3 R10, P4, R11, R4, RZ ;  /* 0x000000040b0a7210 */ /* 0x000fe20007f9e0ff */
[C-C-:B------:R-:W-:Y:S01]  /*9fa0*/  IMAD.X R7, R9.reuse, 0x1, R5.reuse, P3 ;  /* 0x0000000109077824 */ /* 0x140fe200018e0605 */
[----:B------:R-:W-:Y:S01]  /*9fb0*/  ISETP.GT.AND P3, PT, R0, 0x9, P2 ;  /* 0x000000090000780c */ /* 0x000fe20001764270 */
[-C--:B------:R-:W-:Y:S01]  /*9fc0*/  FMUL R62, R62, R155.reuse ;  /* 0x0000009b3e3e7220 */ /* 0x080fe20000400000 */
[----:B------:R-:W-:Y:S01]  /*9fd0*/  F2FP.BF16.F32.PACK_AB R54, RZ, R54 ;  /* 0x00000036ff36723e */ /* 0x000fe200000010ff */
[----:B------:R-:W-:Y:S01]  /*9fe0*/  IMAD.X R11, R9, 0x1, R5, P4 ;  /* 0x00000001090b7824 */ /* 0x000fe200020e0605 */
[----:B------:R-:W-:Y:S01]  /*9ff0*/  ISETP.GT.AND P4, PT, R0, 0x8, P1 ;  /* 0x000000080000780c */ /* 0x000fe20000f84270 */
[----:B------:R-:W-:Y:S01]  /*a000*/  FMUL R63, R63, R155 ;  /* 0x0000009b3f3f7220 */ /* 0x000fe20000400000 */
[----:B------:R-:W-:Y:S01]  /*a010*/  F2FP.BF16.F32.PACK_AB R55, RZ, R55 ;  /* 0x00000037ff37723e */ /* 0x000fe200000010ff */
[-C--:B------:R-:W-:Y:S01]  /*a020*/  FMUL R64, R64, R155.reuse ;  /* 0x0000009b40407220 */ /* 0x080fe20000400000 */
        /* <DEDUP_REMOVED lines=8> */
[-C--:B------:R-:W-:Y:S01]  /*a0b0*/  FMUL R67, R67, R155.reuse ;  /* 0x0000009b43437220 */ /* 0x080fe20000400000 */
[----:B------:R-:W-:Y:S01]  /*a0c0*/  @P4 STG.E.U16 desc[UR36][R4.64+0x10], R28 ;  /* 0x0000101c04004986 */ /* 0x000fe2000c101524 */
[----:B------:R-:W-:Y:S01]  /*a0d0*/  ISETP.GT.AND P4, PT, R0, 0x10, P1 ;  /* 0x000000100000780c */ /* 0x000fe20000f84270 */
[-C--:B------:R-:W-:Y:S01]  /*a0e0*/  FMUL R68, R68, R155.reuse ;  /* 0x0000009b44447220 */ /* 0x080fe20000400000 */
[----:B------:R-:W-:Y:S01]  /*a0f0*/  F2FP.BF16.F32.PACK_AB R58, RZ, R58 ;  /* 0x0000003aff3a723e */ /* 0x000fe200000010ff */
[-C--:B------:R-:W-:Y:S01]  /*a100*/  FMUL R69, R69, R155.reuse ;  /* 0x0000009b45457220 */ /* 0x080fe20000400000 */
[----:B------:R-:W-:Y:S01]  /*a110*/  @P5 STG.E.U16 desc[UR36][R4.64+0x12], R29 ;  /* 0x0000121d04005986 */ /* 0x000fe2000c101524 */
[----:B------:R-:W-:Y:S01]  /*a120*/  ISETP.GT.AND P5, PT, R0, 0x11, P1 ;  /* 0x000000110000780c */ /* 0x000fe20000fa4270 */
[----:B------:R-:W-:Y:S01]  /*a130*/  FMUL R70, R70, R155 ;  /* 0x0000009b46467220 */ /* 0x000fe20000400000 */
[----:B------:R-:W-:Y:S01]  /*a140*/  F2FP.BF16.F32.PACK_AB R59, RZ, R59 ;  /* 0x0000003bff3b723e */ /* 0x000fe200000010ff */
[----:B------:R0:W-:Y:S01]  /*a150*/  @P0 STG.E.U16 desc[UR36][R6.64+0x10], R30 ;  /* 0x0000101e06000986 */ /* 0x0001e2000c101524 */
        /* <DEDUP_REMOVED lines=13> */
[--C-:B0-----:R-:W-:Y:S01]  /*a230*/  @P0 IMAD.MOV.U32 R7, RZ, RZ, R15.reuse ;  /* 0x000000ffff070224 */ /* 0x101fe200078e000f */
[----:B------:R-:W-:Y:S01]  /*a240*/  @P0 MOV R6, R14 ;  /* 0x0000000e00060202 */ /* 0x000fe20000000f00 */
[----:B------:R-:W-:Y:S01]  /*a250*/  FMUL R74, R74, R155 ;  /* 0x0000009b4a4a7220 */ /* 0x000fe20000400000 */
[----:B------:R-:W-:Y:S01]  /*a260*/  F2FP.BF16.F32.PACK_AB R63, RZ, R63 ;  /* 0x0000003fff3f723e */ /* 0x000fe200000010ff */
[-C--:B------:R-:W-:Y:S01]  /*a270*/  FMUL R75, R75, R155.reuse ;  /* 0x0000009b4b4b7220 */ /* 0x080fe20000400000 */
[----:B------:R-:W-:Y:S01]  /*a280*/  F2FP.BF16.F32.PACK_AB R64, RZ, R64 ;  /* 0x00000040ff40723e */ /* 0x000fe200000010ff */
[----:B------:R0:W-:Y:S01]  /*a290*/  @P0 STG.E.U16 desc[UR36][R6.64+0x20], R34 ;  /* 0x0000202206000986 */ /* 0x0001e2000c101524 */
        /* <DEDUP_REMOVED lines=11> */
[--C-:B0-----:R-:W-:Y:S01]  /*a350*/  @P3 IMAD.MOV.U32 R6, RZ, RZ, R14.reuse ;  /* 0x000000ffff063224 */ /* 0x101fe200078e000e */
[----:B------:R-:W-:Y:S01]  /*a360*/  F2FP.BF16.F32.PACK_AB R70, RZ, R70 ;  /* 0x00000046ff46723e */ /* 0x000fe200000010ff */
[--C-:B------:R-:W-:Y:S01]  /*a370*/  @P3 IMAD.MOV.U32 R7, RZ, RZ, R15.reuse ;  /* 0x000000ffff073224 */ /* 0x100fe200078e000f */
[----:B------:R-:W-:Y:S01]  /*a380*/  F2FP.BF16.F32.PACK_AB R71, RZ, R71 ;  /* 0x00000047ff47723e */ /* 0x000fe200000010ff */
[-C--:B------:R-:W-:Y:S01]  /*a390*/  FMUL R81, R81, R155.reuse ;  /* 0x0000009b51517220 */ /* 0x080fe20000400000 */
[----:B------:R-:W-:Y:S01]  /*a3a0*/  F2FP.BF16.F32.PACK_AB R72, RZ, R72 ;  /* 0x00000048ff48723e */ /* 0x000fe200000010ff */
[-C--:B------:R-:W-:Y:S01]  /*a3b0*/  FMUL R82, R82, R155.reuse ;  /* 0x0000009b52527220 */ /* 0x080fe20000400000 */
[----:B------:R0:W-:Y:S01]  /*a3c0*/  @P3 STG.E.U16 desc[UR36][R6.64+0x22], R35 ;  /* 0x0000222306003986 */ /* 0x0001e2000c101524 */
        /* <DEDUP_REMOVED lines=11> */
[----:B0-----:R-:W-:Y:S01]  /*a480*/  @P0 IMAD.MOV.U32 R6, RZ, RZ, R14 ;  /* 0x000000ffff060224 */ /* 0x001fe200078e000e */
[----:B------:R-:W-:Y:S01]  /*a490*/  F2FP.BF16.F32.PACK_AB R76, RZ, R76 ;  /* 0x0000004cff4c723e */ /* 0x000fe200000010ff */
[----:B------:R-:W-:Y:S01]  /*a4a0*/  @P0 IMAD.MOV.U32 R7, RZ, RZ, R15 ;  /* 0x000000ffff070224 */ /* 0x000fe200078e000f */
[----:B------:R-:W-:Y:S01]  /*a4b0*/  F2FP.BF16.F32.PACK_AB R77, RZ, R77 ;  /* 0x0000004dff4d723e */ /* 0x000fe200000010ff */
[-C--:B------:R-:W-:Y:S01]  /*a4c0*/  FMUL R86, R86, R155.reuse ;  /* 0x0000009b56567220 */ /* 0x080fe20000400000 */
[----:B------:R-:W-:Y:S01]  /*a4d0*/  F2FP.BF16.F32.PACK_AB R78, RZ, R78 ;  /* 0x0000004eff4e723e */ /* 0x000fe200000010ff */
[----:B------:R-:W-:Y:S01]  /*a4e0*/  FMUL R87, R87, R155 ;  /* 0x0000009b57577220 */ /* 0x000fe20000400000 */
[----:B------:R0:W-:Y:S01]  /*a4f0*/  @P0 STG.E.U16 desc[UR36][R6.64+0x30], R38 ;  /* 0x0000302606000986 */ /* 0x0001e2000c101524 */
[----:B------:R-:W-:-:S02]  /*a500*/  ISETP.GT.AND P0, PT, R0, 0x20, P2 ;  /* 0x000000200000780c */ /* 0x000fc40001704270 */
[----:B------:R-:W-:Y:S02]  /*a510*/  F2FP.BF16.F32.PACK_AB R79, RZ, R79 ;  /* 0x0000004fff4f723e */ /* 0x000fe400000010ff */
[----:B------:R-:W-:Y:S02]  /*a520*/  F2FP.BF16.F32.PACK_AB R80, RZ, R80 ;  /* 0x00000050ff50723e */ /* 0x000fe400000010ff */
[----:B------:R-:W-:Y:S02]  /*a530*/  F2FP.BF16.F32.PACK_AB R81, RZ, R81 ;  /* 0x00000051ff51723e */ /* 0x000fe400000010ff */
[----:B------:R-:W-:Y:S02]  /*a540*/  F2FP.BF16.F32.PACK_AB R82, RZ, R82 ;  /* 0x00000052ff52723e */ /* 0x000fe400000010ff */
[----:B------:R-:W-:Y:S01]  /*a550*/  F2FP.BF16.F32.PACK_AB R83, RZ, R83 ;  /* 0x00000053ff53723e */ /* 0x000fe200000010ff */
[----:B0-----:R-:W-:Y:S01]  /*a560*/  @P3 IMAD.MOV.U32 R6, RZ, RZ, R14 ;  /* 0x000000ffff063224 */ /* 0x001fe200078e000e */
[----:B------:R-:W-:Y:S01]  /*a570*/  F2FP.BF16.F32.PACK_AB R84, RZ, R84 ;  /* 0x00000054ff54723e */ /* 0x000fe200000010ff */
[----:B------:R-:W-:Y:S01]  /*a580*/  @P3 IMAD.MOV.U32 R7, RZ, RZ, R15 ;  /* 0x000000ffff073224 */ /* 0x000fe200078e000f */
[----:B------:R-:W-:-:S02]  /*a590*/  F2FP.BF16.F32.PACK_AB R85, RZ, R85 ;  /* 0x00000055ff55723e */ /* 0x000fc400000010ff */
[----:B------:R-:W-:Y:S02]  /*a5a0*/  F2FP.BF16.F32.PACK_AB R86, RZ, R86 ;  /* 0x00000056ff56723e */ /* 0x000fe400000010ff */
[----:B------:R0:W-:Y:S01]  /*a5b0*/  @P3 STG.E.U16 desc[UR36][R6.64+0x32], R39 ;  /* 0x0000322706003986 */ /* 0x0001e2000c101524 */
[C---:B------:R-:W-:Y:S02]  /*a5c0*/  ISETP.GT.AND P3, PT, R0.reuse, 0x21, P2 ;  /* 0x000000210000780c */ /* 0x040fe40001764270 */
[----:B------:R-:W-:Y:S01]  /*a5d0*/  F2FP.BF16.F32.PACK_AB R87, RZ, R87 ;  /* 0x00000057ff57723e */ /* 0x000fe200000010ff */
[----:B------:R-:W-:Y:S01]  /*a5e0*/  @P4 STG.E.U16 desc[UR36][R4.64+0x40], R40 ;  /* 0x0000402804004986 */ /* 0x000fe2000c101524 */
[----:B------:R-:W-:-:S03]  /*a5f0*/  ISETP.GT.AND P4, PT, R0, 0x28, P1 ;  /* 0x000000280000780c */ /* 0x000fc60000f84270 */
[----:B------:R-:W-:Y:S01]  /*a600*/  @P5 STG.E.U16 desc[UR36][R4.64+0x42], R41 ;  /* 0x0000422904005986 */ /* 0x000fe2000c101524 */
[----:B------:R-:W-:Y:S01]  /*a610*/  ISETP.GT.AND P5, PT, R0, 0x29, P1 ;  /* 0x000000290000780c */ /* 0x000fe20000fa4270 */
[----:B0-----:R-:W-:Y:S02]  /*a620*/  @P0 IMAD.MOV.U32 R6, RZ, RZ, R14 ;  /* 0x000000ffff060224 */ /* 0x001fe400078e000e */
[----:B------:R-:W-:-:S05]  /*a630*/  @P0 IMAD.MOV.U32 R7, RZ, RZ, R15 ;  /* 0x000000ffff070224 */ /* 0x000fca00078e000f */
[----:B------:R0:W-:Y:S01]  /*a640*/  @P0 STG.E.U16 desc[UR36][R6.64+0x40], R42 ;  /* 0x0000402a06000986 */ /* 0x0001e2000c101524 */
[----:B------:R-:W-:Y:S01]  /*a650*/  ISETP.GT.AND P0, PT, R0, 0x28, P2 ;  /* 0x000000280000780c */ /* 0x000fe20001704270 */
[----:B0-----:R-:W-:Y:S02]  /*a660*/  @P3 IMAD.MOV.U32 R6, RZ, RZ, R14 ;  /* 0x000000ffff063224 */ /* 0x001fe400078e000e */
[----:B------:R-:W-:-:S05]  /*a670*/  @P3 IMAD.MOV.U32 R7, RZ, RZ, R15 ;  /* 0x000000ffff073224 */ /* 0x000fca00078e000f */
[----:B------:R0:W-:Y:S01]  /*a680*/  @P3 STG.E.U16 desc[UR36][R6.64+0x42], R43 ;  /* 0x0000422b06003986 */ /* 0x0001e2000c101524 */
[----:B------:R-:W-:-:S03]  /*a690*/  ISETP.GT.AND P3, PT, R0, 0x29, P2 ;  /* 0x000000290000780c */ /* 0x000fc60001764270 */
[----:B------:R-:W-:Y:S01]  /*a6a0*/  @P4 STG.E.U16 desc[UR36][R4.64+0x50], R44 ;  /* 0x0000502c04004986 */ /* 0x000fe2000c101524 */
[----:B------:R-:W-:-:S03]  /*a6b0*/  ISETP.GT.AND P4, PT, R0, 0x30, P1 ;  /* 0x000000300000780c */ /* 0x000fc60000f84270 */
[----:B------:R-:W-:Y:S01]  /*a6c0*/  @P5 STG.E.U16 desc[UR36][R4.64+0x52], R45 ;  /* 0x0000522d04005986 */ /* 0x000fe2000c101524 */
[----:B------:R-:W-:Y:S02]  /*a6d0*/  ISETP.GT.AND P5, PT, R0, 0x31, P1 ;  /* 0x000000310000780c */ /* 0x000fe40000fa4270 */
[----:B0-----:R-:W-:Y:S01]  /*a6e0*/  @P0 MOV R6, R14 ;  /* 0x0000000e00060202 */ /* 0x001fe20000000f00 */
        /* <DEDUP_REMOVED lines=102> */
[C---:B------:R-:W-:Y:S02]  /*ad50*/  ISETP.GT.AND P3, PT, R0.reuse, 0x78, P1 ;  /* 0x000000780000780c */ /* 0x040fe40000f64270 */
[C---:B------:R-:W-:Y:S01]  /*ad60*/  ISETP.GT.AND P1, PT, R0.reuse, 0x79, P1 ;  /* 0x000000790000780c */ /* 0x040fe20000f24270 */
[----:B------:R-:W-:Y:S01]  /*ad70*/  @P4 STG.E.U16 desc[UR36][R4.64+0xe0], R80 ;  /* 0x0000e05004004986 */ /* 0x000fe2000c101524 */
[----:B------:R-:W-:-:S03]  /*ad80*/  ISETP.GT.AND P4, PT, R0, 0x71, P2 ;  /* 0x000000710000780c */ /* 0x000fc60001784270 */
[----:B------:R-:W-:Y:S01]  /*ad90*/  @P5 STG.E.U16 desc[UR36][R4.64+0xe2], R81 ;  /* 0x0000e25104005986 */ /* 0x000fe2000c101524 */
[C---:B------:R-:W-:Y:S02]  /*ada0*/  ISETP.GT.AND P5, PT, R0.reuse, 0x78, P2 ;  /* 0x000000780000780c */ /* 0x040fe400017a4270 */
[----:B------:R-:W-:Y:S01]  /*adb0*/  ISETP.GT.AND P2, PT, R0, 0x79, P2 ;  /* 0x000000790000780c */ /* 0x000fe20001744270 */
[----:B0-----:R-:W-:Y:S01]  /*adc0*/  @P0 IMAD.MOV.U32 R7, RZ, RZ, R15 ;  /* 0x000000ffff070224 */ /* 0x001fe200078e000f */
[----:B------:R-:W-:-:S05]  /*add0*/  @P0 MOV R6, R14 ;  /* 0x0000000e00060202 */ /* 0x000fca0000000f00 */
[----:B------:R0:W-:Y:S02]  /*ade0*/  @P0 STG.E.U16 desc[UR36][R6.64+0xe0], R82 ;  /* 0x0000e05206000986 */ /* 0x0001e4000c101524 */
[----:B0-----:R-:W-:Y:S02]  /*adf0*/  @P4 IMAD.MOV.U32 R6, RZ, RZ, R14 ;  /* 0x000000ffff064224 */ /* 0x001fe400078e000e */
[----:B------:R-:W-:-:S05]  /*ae00*/  @P4 IMAD.MOV.U32 R7, RZ, RZ, R15 ;  /* 0x000000ffff074224 */ /* 0x000fca00078e000f */
[----:B------:R-:W-:Y:S04]  /*ae10*/  @P4 STG.E.U16 desc[UR36][R6.64+0xe2], R83 ;  /* 0x0000e25306004986 */ /* 0x000fe8000c101524 */
[----:B------:R-:W-:Y:S04]  /*ae20*/  @P3 STG.E.U16 desc[UR36][R4.64+0xf0], R84 ;  /* 0x0000f05404003986 */ /* 0x000fe8000c101524 */
[----:B------:R0:W-:Y:S02]  /*ae30*/  @P1 STG.E.U16 desc[UR36][R4.64+0xf2], R85 ;  /* 0x0000f25504001986 */ /* 0x0001e4000c101524 */
[----:B0-----:R-:W-:-:S02]  /*ae40*/  @P5 IMAD.MOV.U32 R4, RZ, RZ, R14 ;  /* 0x000000ffff045224 */ /* 0x001fc400078e000e */
[----:B------:R-:W-:-:S05]  /*ae50*/  @P5 IMAD.MOV.U32 R5, RZ, RZ, R15 ;  /* 0x000000ffff055224 */ /* 0x000fca00078e000f */
[----:B------:R0:W-:Y:S04]  /*ae60*/  @P5 STG.E.U16 desc[UR36][R4.64+0xf0], R86 ;  /* 0x0000f05604005986 */ /* 0x0001e8000c101524 */
[----:B------:R0:W-:Y:S02]  /*ae70*/  @P2 STG.E.U16 desc[UR36][R14.64+0xf2], R87 ;  /* 0x0000f2570e002986 */ /* 0x0001e4000c101524 */
.L_x_284:
[----:B------:R-:W-:Y:S05]  /*ae80*/  BSYNC B0 ;  /* 0x0000000000007941 */ /* 0x000fea0003800000 */
.L_x_32:
[----:B------:R-:W-:Y:S01]  /*ae90*/  ULDC UR4, c[0x0][0xc] ;  /* 0x0000030000047ab9 */ /* 0x000fe20000000800 */
[----:B------:R-:W-:Y:S01]  /*aea0*/  ULDC UR5, c[0x0][0x10] ;  /* 0x0000040000057ab9 */ /* 0x000fe20000000800 */
[----:B0-----:R-:W0:Y:S01]  /*aeb0*/  LDC R3, c[0x0][0x14] ;  /* 0x00000500ff037b82 */ /* 0x001e220000000800 */
[----:B------:R-:W-:Y:S01]  /*aec0*/  UIMAD.WIDE.U32 UR4, UR4, UR5, URZ ;  /* 0x00000005040472a5 */ /* 0x000fe2000f8e003f */
[----:B------:R-:W-:Y:S01]  /*aed0*/  PRMT R0, RZ, 0x7610, R0 ;  /* 0x00007610ff007816 */ /* 0x000fe20000000000 */
[----:B-----5:R-:W-:Y:S02]  /*aee0*/  IMAD.MOV.U32 R154, RZ, RZ, -0x1 ;  /* 0xffffffffff9a7424 */ /* 0x020fe400078e00ff */
[----:B------:R-:W-:Y:S02]  /*aef0*/  IMAD.MOV.U32 R23, RZ, RZ, -0x1 ;  /* 0xffffffffff177424 */ /* 0x000fe400078e00ff */
[----:B0-----:R-:W-:-:S04]  /*af00*/  IMAD.WIDE.U32 R16, R3, UR4, R16 ;  /* 0x0000000403107c25 */ /* 0x001fc8000f8e0010 */
[----:B------:R-:W-:Y:S01]  /*af10*/  IMAD R3, R3, UR5, RZ ;  /* 0x0000000503037c24 */ /* 0x000fe2000f8e02ff */
[----:B------:R-:W-:Y:S02]  /*af20*/  ULDC.64 UR4, c[0x0][0x650] ;  /* 0x0001940000047ab9 */ /* 0x000fe40000000a00 */
[----:B------:R-:W-:Y:S01]  /*af30*/  ISETP.GE.U32.AND P0, PT, R16, UR4, PT ;  /* 0x0000000410007c0c */ /* 0x000fe2000bf06070 */
[----:B------:R-:W-:-:S05]  /*af40*/  IMAD.IADD R17, R17, 0x1, R3 ;  /* 0x0000000111117824 */ /* 0x000fca00078e0203 */
[----:B------:R-:W-:-:S13]  /*af50*/  ISETP.GE.U32.AND.EX P0, PT, R17, UR5, PT, P0 ;  /* 0x0000000511007c0c */ /* 0x000fda000bf06100 */
[----:B------:R-:W-:Y:S05]  /*af60*/  @P0 BRA `(.L_x_285) ;  /* 0x0000000400640947 */ /* 0x000fea0003800000 */
[----:B------:R-:W0:Y:S01]  /*af70*/  S2R R12, SR_CTAID.X ;  /* 0x00000000000c7919 */ /* 0x000e220000002500 */
[----:B-12---:R-:W1:Y:S01]  /*af80*/  LDC.64 R10, c[0x0][0x628] ;  /* 0x00018a00ff0a7b82 */ /* 0x006e620000000a00 */
[----:B------:R-:W-:Y:S01]  /*af90*/  ULDC UR4, c[0x0][0x150] ;  /* 0x0000540000047ab9 */ /* 0x000fe20000000800 */
[----:B------:R-:W-:Y:S01]  /*afa0*/  IMAD.MOV.U32 R8, RZ, RZ, R16 ;  /* 0x000000ffff087224 */ /* 0x000fe200078e0010 */
[----:B------:R-:W2:Y:S01]  /*afb0*/  S2R R24, SR_CTAID.Y ;  /* 0x0000000000187919 */ /* 0x000ea20000002600 */
[----:B------:R-:W-:-:S04]  /*afc0*/  IMAD.MOV.U32 R9, RZ, RZ, R17 ;  /* 0x000000ffff097224 */ /* 0x000fc800078e0011 */
[----:B------:R-:W2:Y:S08]  /*afd0*/  LDC R21, c[0x0][0x144] ;  /* 0x00005100ff157b82 */ /* 0x000eb00000000800 */
[----:B------:R-:W2:Y:S08]  /*afe0*/  LDC R0, c[0x0][0x630] ;  /* 0x00018c00ff007b82 */ /* 0x000eb00000000800 */
[----:B------:R-:W2:Y:S01]  /*aff0*/  LDC.64 R14, c[0x0][0x620] ;  /* 0x00018800ff0e7b82 */ /* 0x000ea20000000a00 */
[----:B-1----:R-:W-:-:S04]  /*b000*/  ISETP.NE.U32.AND P0, PT, R10, RZ, PT ;  /* 0x000000ff0a00720c */ /* 0x002fc80003f05070 */
[----:B------:R-:W-:Y:S02]  /*b010*/  ISETP.NE.AND.EX P0, PT, R11, RZ, PT, P0 ;  /* 0x000000ff0b00720c */ /* 0x000fe40003f05300 */
[----:B0-----:R-:W-:-:S05]  /*b020*/  I2FP.F32.U32 R3, R12 ;  /* 0x0000000c00037245 */ /* 0x001fca0000201000 */
[----:B------:R-:W-:-:S04]  /*b030*/  FMUL R3, R3, UR4 ;  /* 0x0000000403037c20 */ /* 0x000fc80008400000 */
[----:B------:R0:W1:Y:S02]  /*b040*/  F2I.U32.TRUNC.NTZ R20, R3 ;  /* 0x0000000300147305 */ /* 0x000064000020f000 */
[----:B------:R-:W-:Y:S05]  /*b050*/  @!P0 BRA `(.L_x_286) ;  /* 0x0000000000288947 */ /* 0x000fea0003800000 */
[----:B0-----:R-:W0:Y:S02]  /*b060*/  LDC R3, c[0x0][0x634] ;  /* 0x00018d00ff037b82 */ /* 0x001e240000000800 */
        /* <DEDUP_REMOVED lines=9> */
.L_x_286:
[----:B------:R-:W5:Y:S01]  /*b100*/  LDC.64 R30, c[0x0][0x640] ;  /* 0x00019000ff1e7b82 */ /* 0x000f620000000a00 */
[-CC-:B--2---:R-:W-:Y:S01]  /*b110*/  SHF.R.U64 R23, R8, R0.reuse, R9.reuse ;  /* 0x0000000008177219 */ /* 0x184fe20000001209 */
[----:B-1----:R-:W-:Y:S01]  /*b120*/  IMAD.MOV R20, RZ, RZ, -R20 ;  /* 0x000000ffff147224 */ /* 0x002fe200078e0a14 */
[----:B------:R-:W-:Y:S01]  /*b130*/  SHF.R.U32.HI R0, RZ, R0, R9 ;  /* 0x00000000ff007219 */ /* 0x000fe20000011609 */
[----:B------:R-:W-:Y:S01]  /*b140*/  ULDC UR4, c[0x0][0x154] ;  /* 0x0000550000047ab9 */ /* 0x000fe20000000800 */
[----:B0-----:R-:W-:Y:S01]  /*b150*/  IADD3 R3, P0, RZ, -R23, RZ ;  /* 0x80000017ff037210 */ /* 0x001fe20007f1e0ff */
[----:B------:R-:W-:Y:S02]  /*b160*/  IMAD R26, R21, R20, R12 ;  /* 0x00000014151a7224 */ /* 0x000fe400078e020c */
[----:B------:R-:W0:Y:S01]  /*b170*/  LDC R6, c[0x0][0x618] ;  /* 0x00018600ff067b82 */ /* 0x000e220000000800 */
[----:B------:R-:W-:Y:S02]  /*b180*/  IMAD.MOV.U32 R7, RZ, RZ, 0x1 ;  /* 0x00000001ff077424 */ /* 0x000fe400078e00ff */
[----:B------:R-:W-:-:S04]  /*b190*/  IMAD.X R5, RZ, RZ, ~R0, P0 ;  /* 0x000000ffff057224 */ /* 0x000fc800000e0e00 */
[-C--:B------:R-:W-:Y:S01]  /*b1a0*/  IMAD R0, R5, R14.reuse, RZ ;  /* 0x0000000e05007224 */ /* 0x080fe200078e02ff */
[----:B------:R-:W1:Y:S01]  /*b1b0*/  LDC R8, c[0x0][0x608] ;  /* 0x00018200ff087b82 */ /* 0x000e620000000800 */
[----:B------:R-:W-:-:S04]  /*b1c0*/  IMAD.WIDE.U32 R4, R3, R14, R16 ;  /* 0x0000000e03047225 */ /* 0x000fc800078e0010 */
[----:B------:R-:W-:Y:S01]  /*b1d0*/  IMAD R3, R3, R15, R0 ;  /* 0x0000000f03037224 */ /* 0x000fe200078e0200 */
[----:B------:R-:W-:Y:S02]  /*b1e0*/  I2FP.F32.U32 R0, R24 ;  /* 0x0000001800007245 */ /* 0x000fe40000201000 */
[----:B------:R-:W2:Y:S01]  /*b1f0*/  LDC R28, c[0x0][0x658] ;  /* 0x00019600ff1c7b82 */ /* 0x000ea20000000800 */
[----:B------:R-:W-:Y:S01]  /*b200*/  IMAD.IADD R3, R5, 0x1, R3 ;  /* 0x0000000105037824 */ /* 0x000fe200078e0203 */
[----:B-----5:R-:W-:Y:S01]  /*b210*/  ISETP.NE.U32.AND P0, PT, R30, RZ, PT ;  /* 0x000000ff1e00720c */ /* 0x020fe20003f05070 */
[----:B------:R-:W-:Y:S01]  /*b220*/  FMUL R0, R0, UR4 ;  /* 0x0000000400007c20 */ /* 0x000fe20008400000 */
[----:B------:R-:W-:Y:S02]  /*b230*/  IMAD.MOV.U32 R5, RZ, RZ, -0x1 ;  /* 0xffffffffff057424 */ /* 0x000fe400078e00ff */
[----:B------:R-:W-:Y:S01]  /*b240*/  ISETP.NE.AND.EX P0, PT, R31, RZ, PT, P0 ;  /* 0x000000ff1f00720c */ /* 0x000fe20003f05300 */
[----:B------:R1:W2:Y:S01]  /*b250*/  F2I.U32.TRUNC.NTZ R13, R0 ;  /* 0x00000000000d7305 */ /* 0x0002a2000020f000 */
[----:B------:R-:W3:Y:S01]  /*b260*/  LDC R15, c[0x0][0x148] ;  /* 0x00005200ff0f7b82 */ /* 0x000ee20000000800 */
[----:B0-----:R-:W-:-:S02]  /*b270*/  SHF.R.U64 R12, R4, R6, R3 ;  /* 0x00000006040c7219 */ /* 0x001fc40000001203 */
[----:B------:R-:W-:-:S05]  /*b280*/  SHF.R.U32.HI R3, RZ, R6, R3 ;  /* 0x00000006ff037219 */ /* 0x000fca0000011603 */
[----:B------:R-:W0:Y:S01]  /*b290*/  LDC R20, c[0x0][0x600] ;  /* 0x00018000ff147b82 */ /* 0x000e220000000800 */
[-CC-:B-1----:R-:W-:Y:S02]  /*b2a0*/  SHF.R.U64 R10, R12, R8.reuse, R3.reuse ;  /* 0x000000080c0a7219 */ /* 0x182fe40000001203 */
[----:B------:R-:W-:-:S05]  /*b2b0*/  SHF.R.U32.HI R3, RZ, R8, R3 ;  /* 0x00000008ff037219 */ /* 0x000fca0000011603 */
[----:B------:R-:W1:Y:S01]  /*b2c0*/  LDC R21, c[0x0][0x648] ;  /* 0x00019200ff157b82 */ /* 0x000e620000000800 */
[-C--:B--2---:R-:W-:Y:S02]  /*b2d0*/  SHF.L.U32 R4, R5, R28.reuse, RZ ;  /* 0x0000001c05047219 */ /* 0x084fe400000006ff */
[-CC-:B------:R-:W-:Y:S02]  /*b2e0*/  SHF.R.U64 R14, R10, R28.reuse, R3.reuse ;  /* 0x0000001c0a0e7219 */ /* 0x180fe40000001203 */
[----:B------:R-:W-:Y:S02]  /*b2f0*/  SHF.R.U32.HI R5, RZ, R28, R3 ;  /* 0x0000001cff057219 */ /* 0x000fe40000011603 */
[----:B------:R-:W-:Y:S01]  /*b300*/  LOP3.LUT R153, RZ, R4, RZ, 0x33, !PT ;  /* 0x00000004ff997212 */ /* 0x000fe200078e33ff */
[----:B------:R-:W2:Y:S01]  /*b310*/  LDC R25, c[0x0][0x638] ;  /* 0x00018e00ff197b82 */ /* 0x000ea20000000800 */
[----:B------:R-:W-:Y:S01]  /*b320*/  SHF.L.U32 R28, R7, R28, RZ ;  /* 0x0000001c071c7219 */ /* 0x000fe200000006ff */
[----:B------:R-:W-:-:S06]  /*b330*/  IMAD.MOV.U32 R4, RZ, RZ, R14 ;  /* 0x000000ffff047224 */ /* 0x000fcc00078e000e */
[----:B------:R-:W0:Y:S01]  /*b340*/  LDC R27, c[0x0][0x610] ;  /* 0x00018400ff1b7b82 */ /* 0x000e220000000800 */
[----:B------:R-:W-:Y:S05]  /*b350*/  @!P0 BRA `(.L_x_287) ;  /* 0x0000000000288947 */ /* 0x000fea0003800000 */
[----:B------:R-:W5:Y:S02]  /*b360*/  LDC R3, c[0x0][0x64c] ;  /* 0x00019300ff037b82 */ /* 0x000f640000000800 */
[----:B-----5:R-:W-:-:S05]  /*b370*/  IADD3 R3, P0, R14, R3, RZ ;  /* 0x000000030e037210 */ /* 0x020fca0007f1e0ff */
        /* <DEDUP_REMOVED lines=8> */
.L_x_287:
[----:B------:R-:W-:Y:S01]  /*b400*/  ISETP.NE.AND P0, PT, R2, 0x1, PT ;  /* 0x000000010200780c */ /* 0x000fe20003f05270 */
[----:B------:R-:W-:Y:S01]  /*b410*/  IMAD.MOV R13, RZ, RZ, -R13 ;  /* 0x000000ffff0d7224 */ /* 0x000fe200078e0a0d */
[----:B-1----:R-:W-:Y:S02]  /*b420*/  SHF.R.U64 R0, R4, R21, R5 ;  /* 0x0000001504007219 */ /* 0x002fe40000001205 */
[----:B------:R-:W-:Y:S02]  /*b430*/  LOP3.LUT R153, R10, R153, RZ, 0xc0, !PT ;  /* 0x000000990a997212 */ /* 0x000fe400078ec0ff */
[----:B0-----:R-:W-:Y:S01]  /*b440*/  IADD3 R5, R20, -0x1, RZ ;  /* 0xffffffff14057810 */ /* 0x001fe20007ffe0ff */
[----:B------:R-:W-:Y:S02]  /*b450*/  IMAD.MOV R3, RZ, RZ, -R0 ;  /* 0x000000ffff037224 */ /* 0x000fe400078e0a00 */
[----:B------:R-:W-:Y:S01]  /*b460*/  IMAD R153, R28, R0, R153 ;  /* 0x000000001c997224 */ /* 0x000fe200078e0299 */
[----:B------:R-:W-:Y:S01]  /*b470*/  LOP3.LUT R5, R12, R5, RZ, 0xc0, !PT ;  /* 0x000000050c057212 */ /* 0x000fe200078ec0ff */
[----:B--2---:R-:W-:-:S02]  /*b480*/  IMAD R0, R3, R25, R14 ;  /* 0x0000001903007224 */ /* 0x004fc400078e020e */
[----:B---3--:R-:W-:Y:S02]  /*b490*/  @P0 IMAD R26, R15, R13, R24 ;  /* 0x0000000d0f1a0224 */ /* 0x008fe400078e0218 */
[----:B------:R-:W-:Y:S02]  /*b4a0*/  IMAD R4, R0, R20, R5 ;  /* 0x0000001400047224 */ /* 0x000fe400078e0205 */
[----:B------:R-:W-:Y:S02]  /*b4b0*/  IMAD R153, R153, R27, R26 ;  /* 0x0000001b99997224 */ /* 0x000fe400078e021a */
[----:B------:R-:W-:-:S03]  /*b4c0*/  IMAD.MOV.U32 R3, RZ, RZ, 0x1 ;  /* 0x00000001ff037424 */ /* 0x000fc600078e00ff */
[----:B------:R-:W-:Y:S02]  /*b4d0*/  SEL R154, R4, R153, !P0 ;  /* 0x00000099049a7207 */ /* 0x000fe40004000000 */
[----:B------:R-:W-:Y:S02]  /*b4e0*/  PRMT R0, R3, 0x7610, R0 ;  /* 0x0000761003007816 */ /* 0x000fe40000000000 */
[----:B------:R-:W-:-:S07]  /*b4f0*/  SEL R153, R153, R4, !P0 ;  /* 0x0000000499997207 */ /* 0x000fce0004000000 */
.L_x_285:
[----:B------:R-:W-:-:S13]  /*b500*/  LOP3.LUT P0, RZ, R0, 0xff, RZ, 0xc0, !PT ;  /* 0x000000ff00ff7812 */ /* 0x000fda000780c0ff */
[----:B------:R-:W-:Y:S05]  /*b510*/  @P0 BRA `(.L_x_288) ;  /* 0xffffff5c00380947 */ /* 0x000fea000383ffff */
[----:B------:R-:W-:Y:S05]  /*b520*/  EXIT ;  /* 0x000000000000794d */ /* 0x000fea0003800000 */
.L_x_7:
[----:B0-----:R-:W-:Y:S01]  /*b530*/  ULDC.64 UR4, c[0x0][0x650] ;  /* 0x0001940000047ab9 */ /* 0x001fe20000000a00 */
        /* <DEDUP_REMOVED lines=25> */
.L_x_290:
[----:B------:R-:W0:Y:S01]  /*b6d0*/  LDC.64 R28, c[0x0][0x640] ;  /* 0x00019000ff1c7b82 */ /* 0x000e220000000a00 */
[-CC-:B------:R-:W-:Y:S01]  /*b6e0*/  SHF.R.U64 R22, R12, R6.reuse, R13.reuse ;  /* 0x000000060c167219 */ /* 0x180fe2000000120d */
[----:B------:R-:W-:Y:S01]  /*b6f0*/  IMAD.MOV.U32 R30, RZ, RZ, 0x1 ;  /* 0x00000001ff1e7424 */ /* 0x000fe200078e00ff */
[----:B------:R-:W-:Y:S02]  /*b700*/  SHF.R.U32.HI R6, RZ, R6, R13 ;  /* 0x00000006ff067219 */ /* 0x000fe4000001160d */
        /* <DEDUP_REMOVED lines=8> */
[----:B0-----:R-:W-:Y:S02]  /*b790*/  ISETP.NE.U32.AND P0, PT, R28, RZ, PT ;  /* 0x000000ff1c00720c */ /* 0x001fe40003f05070 */
[----:B------:R-:W-:Y:S02]  /*b7a0*/  IADD3 R9, R9, R11, RZ ;  /* 0x0000000b09097210 */ /* 0x000fe40007ffe0ff */
[----:B------:R-:W-:-:S03]  /*b7b0*/  ISETP.NE.AND.EX P0, PT, R29, RZ, PT, P0 ;  /* 0x000000ff1d00720c */ /* 0x000fc60003f05300 */
[----:B------:R-:W0:Y:S01]  /*b7c0*/  LDC R20, c[0x0][0x600] ;  /* 0x00018000ff147b82 */ /* 0x000e220000000800 */
[-CC-:B-1----:R-:W-:Y:S01]  /*b7d0*/  SHF.R.U64 R14, R8, R10.reuse, R9.reuse ;  /* 0x0000000a080e7219 */ /* 0x182fe20000001209 */
[----:B------:R-:W-:Y:S01]  /*b7e0*/  IMAD.MOV.U32 R8, RZ, RZ, -0x1 ;  /* 0xffffffffff087424 */ /* 0x000fe200078e00ff */
[----:B------:R-:W-:-:S05]  /*b7f0*/  SHF.R.U32.HI R9, RZ, R10, R9 ;  /* 0x0000000aff097219 */ /* 0x000fca0000011609 */
[----:B------:R-:W1:Y:S01]  /*b800*/  LDC R26, c[0x0][0x648] ;  /* 0x00019200ff1a7b82 */ /* 0x000e620000000800 */
[-CC-:B--2---:R-:W-:Y:S02]  /*b810*/  SHF.R.U64 R21, R14, R12.reuse, R9.reuse ;  /* 0x0000000c0e157219 */ /* 0x184fe40000001209 */
[----:B------:R-:W-:-:S05]  /*b820*/  SHF.R.U32.HI R6, RZ, R12, R9 ;  /* 0x0000000cff067219 */ /* 0x000fca0000011609 */
[----:B------:R-:W2:Y:S01]  /*b830*/  LDC R27, c[0x0][0x638] ;  /* 0x00018e00ff1b7b82 */ /* 0x000ea20000000800 */
[-C--:B---3--:R-:W-:Y:S02]  /*b840*/  SHF.L.U32 R8, R8, R25.reuse, RZ ;  /* 0x0000001908087219 */ /* 0x088fe400000006ff */
[-CC-:B------:R-:W-:Y:S02]  /*b850*/  SHF.R.U64 R23, R21, R25.reuse, R6.reuse ;  /* 0x0000001915177219 */ /* 0x180fe40000001206 */
[----:B------:R-:W-:Y:S02]  /*b860*/  LOP3.LUT R32, RZ, R8, RZ, 0x33, !PT ;  /* 0x00000008ff207212 */ /* 0x000fe400078e33ff */
[----:B------:R-:W-:Y:S01]  /*b870*/  SHF.R.U32.HI R9, RZ, R25, R6 ;  /* 0x00000019ff097219 */ /* 0x000fe20000011606 */
[----:B------:R-:W3:Y:S01]  /*b880*/  LDC R31, c[0x0][0x610] ;  /* 0x00018400ff1f7b82 */ /* 0x000ee20000000800 */
[----:B------:R-:W-:Y:S01]  /*b890*/  IMAD.MOV.U32 R8, RZ, RZ, R23 ;  /* 0x000000ffff087224 */ /* 0x000fe200078e0017 */
[----:B------:R-:W-:Y:S06]  /*b8a0*/  @!P0 BRA `(.L_x_291) ;  /* 0x0000000000288947 */ /* 0x000fec0003800000 */
        /* <DEDUP_REMOVED lines=10> */
.L_x_291:
[----:B------:R-:W-:Y:S02]  /*b950*/  ISETP.NE.AND P0, PT, R2, 0x1, PT ;  /* 0x000000010200780c */ /* 0x000fe40003f05270 */
[----:B-1----:R-:W-:Y:S01]  /*b960*/  SHF.R.U64 R6, R8, R26, R9 ;  /* 0x0000001a08067219 */ /* 0x002fe20000001209 */
[----:B0-----:R-:W-:Y:S01]  /*b970*/  VIADD R9, R20, 0xffffffff ;  /* 0xffffffff14097836 */ /* 0x001fe20000000000 */
[----:B------:R-:W-:Y:S02]  /*b980*/  SHF.L.U32 R30, R30, R25, RZ ;  /* 0x000000191e1e7219 */ /* 0x000fe400000006ff */
[----:B------:R-:W-:Y:S01]  /*b990*/  LOP3.LUT R5, R21, R32, RZ, 0xc0, !PT ;  /* 0x0000002015057212 */ /* 0x000fe200078ec0ff */
[----:B------:R-:W-:-:S04]  /*b9a0*/  IMAD.MOV R8, RZ, RZ, -R6 ;  /* 0x000000ffff087224 */ /* 0x000fc800078e0a06 */
[----:B------:R-:W-:Y:S01]  /*b9b0*/  IMAD R6, R30, R6, R5 ;  /* 0x000000061e067224 */ /* 0x000fe200078e0205 */
[----:B------:R-:W-:Y:S01]  /*b9c0*/  LOP3.LUT R5, R14, R9, RZ, 0xc0, !PT ;  /* 0x000000090e057212 */ /* 0x000fe200078ec0ff */
[----:B------:R-:W-:Y:S02]  /*b9d0*/  @P0 IMAD R3, R7, R24, R4 ;  /* 0x0000001807030224 */ /* 0x000fe400078e0204 */
[----:B--2---:R-:W-:Y:S02]  /*b9e0*/  IMAD R4, R8, R27, R23 ;  /* 0x0000001b08047224 */ /* 0x004fe400078e0217 */
[----:B---3--:R-:W-:Y:S02]  /*b9f0*/  IMAD R3, R6, R31, R3 ;  /* 0x0000001f06037224 */ /* 0x008fe400078e0203 */
[----:B------:R-:W-:Y:S02]  /*ba00*/  IMAD R4, R4, R20, R5 ;  /* 0x0000001404047224 */ /* 0x000fe400078e0205 */
[----:B------:R-:W-:-:S02]  /*ba10*/  IMAD.MOV.U32 R8, RZ, RZ, 0x1 ;  /* 0x00000001ff087424 */ /* 0x000fc400078e00ff */
[----:B------:R-:W-:Y:S01]  /*ba20*/  IMAD.MOV.U32 R6, RZ, RZ, R22 ;  /* 0x000000ffff067224 */ /* 0x000fe200078e0016 */
[----:B------:R-:W-:Y:S02]  /*ba30*/  SEL R21, R4, R3, !P0 ;  /* 0x0000000304157207 */ /* 0x000fe40004000000 */
[----:B------:R-:W-:-:S07]  /*ba40*/  SEL R20, R3, R4, !P0 ;  /* 0x0000000403147207 */ /* 0x000fce0004000000 */
.L_x_289:
[----:B------:R-:W-:-:S08]  /*ba50*/  NOP ;  /* 0x0000000000007918 */ /* 0x000fd00000000000 */
[----:B------:R-:W0:-:S00]  /*ba60*/  USETMAXREG.DEALLOC.CTAPOOL 0x28 ;  /* 0x00000028000079c8 */ /* 0x000e0000080e0500 */
[----:B0-----:R-:W-:-:S13]  /*ba70*/  ISETP.NE.AND P0, PT, R0, RZ, PT ;  /* 0x000000ff0000720c */ /* 0x001fda0003f05270 */
[----:B------:R-:W-:Y:S05]  /*ba80*/  @P0 EXIT ;  /* 0x000000000000094d */ /* 0x000fea0003800000 */
[----:B------:R-:W-:Y:S01]  /*ba90*/  LOP3.LUT P0, RZ, R8, 0xff, RZ, 0xc0, !PT ;  /* 0x000000ff08ff7812 */ /* 0x000fe2000780c0ff */
[----:B------:R-:W-:Y:S01]  /*baa0*/  IMAD.MOV.U32 R3, RZ, RZ, RZ ;  /* 0x000000ffff037224 */ /* 0x000fe200078e00ff */
[----:B------:R-:W-:-:S11]  /*bab0*/  MOV R0, 0x1 ;  /* 0x0000000100007802 */ /* 0x000fd60000000f00 */
[----:B------:R-:W-:Y:S05]  /*bac0*/  @!P0 BRA `(.L_x_292) ;  /* 0x0000000c00788947 */ /* 0x000fea0003800000 */
[----:B------:R-:W0:Y:S01]  /*bad0*/  LDC R0, c[0x0][0x28c] ;  /* 0x0000a300ff007b82 */ /* 0x000e220000000800 */
[----:B------:R-:W1:Y:S01]  /*bae0*/  S2R R11, SR_CgaCtaId ;  /* 0x00000000000b7919 */ /* 0x000e620000008800 */
[----:B------:R-:W-:Y:S01]  /*baf0*/  ULDC UR5, c[0x0][0x658] ;  /* 0x0001960000057ab9 */ /* 0x000fe20000000800 */
[----:B------:R-:W-:Y:S01]  /*bb00*/  UMOV UR7, 0xffffffff ;  /* 0xffffffff00077882 */ /* 0x000fe20000000000 */
[----:B------:R-:W-:Y:S01]  /*bb10*/  ULDC UR6, c[0x0][0xc] ;  /* 0x0000030000067ab9 */ /* 0x000fe20000000800 */
[----:B------:R-:W-:Y:S01]  /*bb20*/  USHF.L.U32 UR9, UR7, UR5, URZ ;  /* 0x0000000507097299 */ /* 0x000fe2000800063f */
[----:B------:R-:W-:Y:S01]  /*bb30*/  BSSY B0, `(.L_x_292) ;  /* 0x00000d7000007945 */ /* 0x000fe20003800000 */
[----:B------:R-:W-:Y:S01]  /*bb40*/  UMOV UR8, 0x1 ;  /* 0x0000000100087882 */ /* 0x000fe20000000000 */
[----:B------:R-:W-:Y:S01]  /*bb50*/  ULDC UR7, c[0x0][0x10] ;  /* 0x0000040000077ab9 */ /* 0x000fe20000000800 */
[----:B------:R-:W-:Y:S01]  /*bb60*/  USHF.L.U32 UR5, UR8, UR5, URZ ;  /* 0x0000000508057299 */ /* 0x000fe2000800063f */
[----:B------:R-:W-:Y:S01]  /*bb70*/  IMAD.MOV.U32 R9, RZ, RZ, 0x1 ;  /* 0x00000001ff097424 */ /* 0x000fe200078e00ff */
[----:B------:R-:W-:Y:S01]  /*bb80*/  UIMAD.WIDE.U32 UR6, UR6, UR7, URZ ;  /* 0x00000007060672a5 */ /* 0x000fe2000f8e003f */
[----:B------:R-:W-:Y:S01]  /*bb90*/  LOP3.LUT R13, R19, 0x2, RZ, 0xfc, !PT ;  /* 0x00000002130d7812 */ /* 0x000fe200078efcff */
[----:B------:R-:W-:Y:S01]  /*bba0*/  ULDC UR8, c[0x0][0x14] ;  /* 0x0000050000087ab9 */ /* 0x000fe20000000800 */
[----:B------:R-:W-:Y:S01]  /*bbb0*/  ULDC UR4, c[0x0][0x600] ;  /* 0x0001800000047ab9 */ /* 0x000fe20000000800 */
[----:B------:R-:W-:-:S02]  /*bbc0*/  UIMAD.WIDE.U32 UR30, UR6, UR8, URZ ;  /* 0x00000008061e72a5 */ /* 0x000fc4000f8e003f */
[----:B------:R-:W-:Y:S02]  /*bbd0*/  UIMAD UR7, UR7, UR8, URZ ;  /* 0x00000008070772a4 */ /* 0x000fe4000f8e023f */
[----:B------:R-:W-:Y:S02]  /*bbe0*/  UIADD3 UR4, UR4, -0x1, URZ ;  /* 0xffffffff04047890 */ /* 0x000fe4000fffe03f */
[----:B------:R-:W-:Y:S02]  /*bbf0*/  ULOP3.LUT UR6, URZ, UR9, URZ, 0x33, !UPT ;  /* 0x000000093f067292 */ /* 0x000fe4000f8e333f */
[----:B------:R-:W-:Y:S01]  /*bc00*/  UIADD3 UR7, UR31, UR7, URZ ;  /* 0x000000071f077290 */ /* 0x000fe2000fffe03f */
[----:B0-----:R-:W-:Y:S01]  /*bc10*/  VIADD R0, R0, 0x7f ;  /* 0x0000007f00007836 */ /* 0x001fe20000000000 */
[----:B------:R-:W-:-:S04]  /*bc20*/  ULDC.64 UR38, c[0x0][0x198] ;  /* 0x0000660000267ab9 */ /* 0x000fc80000000a00 */
[----:B------:R-:W-:-:S04]  /*bc30*/  SHF.R.S32.HI R3, RZ, 0x1f, R0 ;  /* 0x0000001fff037819 */ /* 0x000fc80000011400 */
[----:B------:R-:W-:Y:S01]  /*bc40*/  LEA.HI R8, R3, R0, RZ, 0x7 ;  /* 0x0000000003087211 */ /* 0x000fe200078f38ff */
[C---:B-1----:R-:W-:Y:S02]  /*bc50*/  IMAD.SHL.U32 R10, R11.reuse, 0x40, RZ ;  /* 0x000000400b0a7824 */ /* 0x042fe400078e00ff */
[----:B------:R-:W-:Y:S01]  /*bc60*/  IMAD.SHL.U32 R11, R11, 0x1000, RZ ;  /* 0x000010000b0b7824 */ /* 0x000fe200078e00ff */
[----:B------:R-:W-:Y:S01]  /*bc70*/  SHF.R.S32.HI R8, RZ, 0x7, R8 ;  /* 0x00000007ff087819 */ /* 0x000fe20000011408 */
[----:B------:R-:W-:Y:S01]  /*bc80*/  IMAD.MOV.U32 R0, RZ, RZ, 0x1 ;  /* 0x00000001ff007424 */ /* 0x000fe200078e00ff */
[----:B------:R-:W-:Y:S01]  /*bc90*/  LOP3.LUT R10, R10, 0x40, RZ, 0xc0, !PT ;  /* 0x000000400a0a7812 */ /* 0x000fe200078ec0ff */
[----:B------:R-:W-:Y:S01]  /*bca0*/  IMAD.MOV.U32 R3, RZ, RZ, RZ ;  /* 0x000000ffff037224 */ /* 0x000fe200078e00ff */
[----:B------:R-:W-:Y:S01]  /*bcb0*/  LOP3.LUT R11, R11, 0x1000, RZ, 0xc0, !PT ;  /* 0x000010000b0b7812 */ /* 0x000fe200078ec0ff */
[----:B------:R-:W-:-:S07]  /*bcc0*/  VIADD R12, R8, 0x1 ;  /* 0x00000001080c7836 */ /* 0x000fce0000000000 */
.L_x_303:
[----:B------:R-:W-:-:S03]  /*bcd0*/  UMOV UR8, 0xffffffff ;  /* 0xffffffff00087882 */ /* 0x000fc60000000000 */
[----:B------:R-:W-:Y:S05]  /*bce0*/  BRA.DIV UR8, `(.L_x_293) ;  /* 0x0000000e08d87947 */ /* 0x000fea000b800000 */
[----:B------:R-:W-:-:S13]  /*bcf0*/  ELECT P6, URZ, PT ;  /* 0x00000000003f782f */ /* 0x000fda00038c0000 */
.L_x_314:
[----:B------:R-:W0:Y:S01]  /*bd00*/  LDC R4, c[0x0][0x28c] ;  /* 0x0000a300ff047b82 */ /* 0x000e220000000800 */
[----:B------:R-:W-:Y:S01]  /*bd10*/  BSSY B1, `(.L_x_294) ;  /* 0x0000044000017945 */ /* 0x000fe20003800000 */
[----:B0-----:R-:W-:-:S13]  /*bd20*/  ISETP.LT.OR P6, PT, R4, 0x1, !P6 ;  /* 0x000000010400780c */ /* 0x001fda00077c1670 */
[----:B------:R-:W-:Y:S05]  /*bd30*/  @P6 BRA `(.L_x_295) ;  /* 0x0000000400046947 */ /* 0x000fea0003800000 */
[----:B------:R-:W-:Y:S01]  /*bd40*/  IMAD.SHL.U32 R22, R20, 0x100, RZ ;  /* 0x0000010014167824 */ /* 0x000fe200078e00ff */
[----:B------:R-:W-:Y:S01]  /*bd50*/  MOV R24, RZ ;  /* 0x000000ff00187202 */ /* 0x000fe20000000f00 */
[----:B------:R-:W-:Y:S02]  /*bd60*/  IMAD R21, R21, 0x80, R10 ;  /* 0x0000008015157824 */ /* 0x000fe400078e020a */
[----:B------:R-:W-:Y:S02]  /*bd70*/  IMAD.MOV.U32 R4, RZ, RZ, R12 ;  /* 0x000000ffff047224 */ /* 0x000fe400078e000c */
[----:B------:R-:W-:Y:S02]  /*bd80*/  IMAD.MOV.U32 R5, RZ, RZ, R0 ;  /* 0x000000ffff057224 */ /* 0x000fe400078e0000 */
[----:B------:R-:W-:-:S07]  /*bd90*/  IMAD.MOV.U32 R14, RZ, RZ, R3 ;  /* 0x000000ffff0e7224 */ /* 0x000fce00078e0003 */
.L_x_298:
[----:B------:R-:W0:Y:S01]  /*bda0*/  S2R R20, SR_CgaCtaId ;  /* 0x0000000000147919 */ /* 0x000e220000008800 */
[----:B------:R-:W-:Y:S02]  /*bdb0*/  MOV R7, 0x400 ;  /* 0x0000040000077802 */ /* 0x000fe40000000f00 */
[----:B------:R-:W-:-:S13]  /*bdc0*/  LOP3.LUT P1, RZ, R18, 0x7f, RZ, 0xc0, !PT ;  /* 0x0000007f12ff7812 */ /* 0x000fda000782c0ff */
[----:B------:R-:W1:Y:S01]  /*bdd0*/  @!P1 LDC R15, c[0x0][0x500] ;  /* 0x00014000ff0f9b82 */ /* 0x000e620000000800 */
[----:B0-----:R-:W-:Y:S02]  /*bde0*/  LEA R23, R20, R7, 0x18 ;  /* 0x0000000714177211 */ /* 0x001fe400078ec0ff */
[----:B------:R-:W-:-:S03]  /*bdf0*/  SHF.L.U32 R7, R5, 0x1f, RZ ;  /* 0x0000001f05077819 */ /* 0x000fc600000006ff */
[----:B------:R-:W-:-:S04]  /*be00*/  IMAD R20, R14, 0x8, R23 ;  /* 0x000000080e147824 */ /* 0x000fc800078e0217 */
[----:B------:R-:W0:Y:S02]  /*be10*/  SYNCS.PHASECHK.TRANS64.TRYWAIT P0, [R20+URZ+0x20], R7 ;  /* 0x00002007140075a7 */ /* 0x000e24000800017f */
[----:B01----:R-:W-:Y:S05]  /*be20*/  @!P0 BRA `(.L_x_296) ;  /* 0x0000000c00a88947 */ /* 0x003fea0003800000 */
.L_x_315:
[----:B0-----:R-:W-:Y:S01]  /*be30*/  PRMT R7, R13, 0x9910, RZ ;  /* 0x000099100d077816 */ /* 0x001fe200000000ff */
[----:B------:R0:W-:Y:S03]  /*be40*/  @!P1 SYNCS.ARRIVE.TRANS64 RZ, [R20+URZ], R15 ;  /* 0x0000000f14ff99a7 */ /* 0x0001e6000800003f */
[----:B------:R-:W-:-:S13]  /*be50*/  ISETP.NE.AND P0, PT, R7, 0x2, PT ;  /* 0x000000020700780c */ /* 0x000fda0003f05270 */
[----:B0-----:R-:W-:Y:S05]  /*be60*/  @P0 BRA `(.L_x_297) ;  /* 0x0000000000040947 */ /* 0x001fea0003800000 */
[----:B------:R-:W-:Y:S01]  /*be70*/  BPT.TRAP 0x1 ;  /* 0x000000040000795c */ /* 0x000fe20000300000 */
.L_x_297:
[----:B------:R-:W-:Y:S01]  /*be80*/  IMAD R7, R14, 0x10000, R23 ;  /* 0x000100000e077824 */ /* 0x000fe200078e0217 */
[----:B------:R-:W-:Y:S01]  /*be90*/  R2UR UR34, R24 ;  /* 0x00000000182272ca */ /* 0x000fe200000e0000 */
[----:B------:R-:W-:Y:S01]  /*bea0*/  VIADD R4, R4, 0xffffffff ;  /* 0xffffffff04047836 */ /* 0x000fe20000000000 */
[----:B------:R-:W-:Y:S01]  /*beb0*/  R2UR UR33, R20 ;  /* 0x00000000142172ca */ /* 0x000fe200000e0000 */
[----:B------:R-:W-:Y:S01]  /*bec0*/  UIADD3 UR14, UP0, UR38, 0xf0, URZ ;  /* 0x000000f0260e7890 */ /* 0x000fe2000ff1e03f */
[----:B------:R-:W-:Y:S01]  /*bed0*/  R2UR UR24, R7 ;  /* 0x00000000071872ca */ /* 0x000fe200000e0000 */
[----:B------:R-:W-:Y:S01]  /*bee0*/  IMAD R7, R14, 0x4000, R11 ;  /* 0x000040000e077824 */ /* 0x000fe200078e020b */
[----:B------:R-:W-:Y:S01]  /*bef0*/  R2UR UR36, R6 ;  /* 0x00000000062472ca */ /* 0x000fe200000e0000 */
[----:B------:R-:W-:Y:S01]  /*bf00*/  UIADD3 UR40, UP1, UR38, 0x1f0, URZ ;  /* 0x000001f026287890 */ /* 0x000fe2000ff3e03f */
[----:B------:R-:W-:Y:S01]  /*bf10*/  R2UR UR35, R22 ;  /* 0x00000000162372ca */ /* 0x000fe200000e0000 */
[----:B------:R-:W-:Y:S01]  /*bf20*/  IMAD R7, R7, 0x2, R23 ;  /* 0x0000000207077824 */ /* 0x000fe200078e0217 */
[----:B------:R-:W-:Y:S01]  /*bf30*/  R2UR UR19, R21 ;  /* 0x00000000151372ca */ /* 0x000fe200000e0000 */
[----:B------:R-:W-:Y:S01]  /*bf40*/  UIADD3.X UR15, URZ, UR39, URZ, UP0, !UPT ;  /* 0x000000273f0f7290 */ /* 0x000fe200087fe43f */
[----:B------:R-:W-:Y:S01]  /*bf50*/  ISETP.GT.AND P1, PT, R4, 0x1, PT ;  /* 0x000000010400780c */ /* 0x000fe20003f24270 */
[----:B------:R-:W-:Y:S01]  /*bf60*/  UIADD3 UR26, UR34, 0x40, URZ ;  /* 0x00000040221a7890 */ /* 0x000fe2000fffe03f */
[----:B------:R-:W-:Y:S01]  /*bf70*/  R2UR UR8, R7 ;  /* 0x00000000070872ca */ /* 0x000fe200000e0000 */
[----:B------:R-:W-:Y:S01]  /*bf80*/  UIADD3.X UR41, URZ, UR39, URZ, UP1, !UPT ;  /* 0x000000273f297290 */ /* 0x000fe20008ffe43f */
[----:B------:R-:W-:Y:S01]  /*bf90*/  VIADD R14, R14, 0x1 ;  /* 0x000000010e0e7836 */ /* 0x000fe20000000000 */
[----:B------:R-:W-:Y:S01]  /*bfa0*/  UIADD3 UR32, UR24, 0x100, URZ ;  /* 0x0000010018207890 */ /* 0x000fe2000fffe03f */
[----:B------:R-:W-:Y:S01]  /*bfb0*/  VIADD R24, R24, 0x80 ;  /* 0x0000008018187836 */ /* 0x000fe20000000000 */
[----:B------:R-:W-:Y:S01]  /*bfc0*/  UIADD3 UR24, UR24, 0x8100, URZ ;  /* 0x0000810018187890 */ /* 0x000fe2000fffe03f */
[----:B------:R-:W-:Y:S01]  /*bfd0*/  UMOV UR22, 0x0 ;  /* 0x0000000000167882 */ /* 0x000fe20000000000 */
[----:B------:R-:W-:Y:S01]  /*bfe0*/  UMOV UR23, 0x10000000 ;  /* 0x1000000000177882 */ /* 0x000fe20000000000 */
[----:B------:R-:W-:Y:S01]  /*bff0*/  ISETP.NE.AND P0, PT, R14, 0x4, PT ;  /* 0x000000040e00780c */ /* 0x000fe20003f05270 */
[----:B------:R-:W-:Y:S01]  /*c000*/  UMOV UR25, UR33 ;  /* 0x0000002100197c82 */ /* 0x000fe20008000000 */
[----:B------:R-:W-:Y:S01]  /*c010*/  UMOV UR28, UR36 ;  /* 0x00000024001c7c82 */ /* 0x000fe20008000000 */
[----:B------:R-:W-:-:S02]  /*c020*/  UMOV UR27, UR35 ;  /* 0x00000023001b7c82 */ /* 0x000fc40008000000 */
[----:B------:R-:W-:Y:S01]  /*c030*/  UIADD3 UR16, UR8, 0x40100, URZ ;  /* 0x0004010008107890 */ /* 0x000fe2000fffe03f */
[----:B------:R0:W-:Y:S01]  /*c040*/  UTMALDG.3D [UR32], [UR14], desc[UR22] ;  /* 0x000016200e0075b4 */ /* 0x0001e20008011000 */
[----:B------:R-:W-:Y:S01]  /*c050*/  UIADD3 UR8, UR8, 0x44100, URZ ;  /* 0x0004410008087890 */ /* 0x000fe2000fffe03f */
[----:B------:R-:W-:Y:S01]  /*c060*/  SEL R20, RZ, 0x1, P0 ;  /* 0x00000001ff147807 */ /* 0x000fe20000000000 */
[----:B------:R-:W-:Y:S01]  /*c070*/  UMOV UR13, 0x30000 ;  /* 0x00030000000d7882 */ /* 0x000fe20000000000 */
[----:B------:R-:W-:Y:S01]  /*c080*/  UMOV UR17, UR33 ;  /* 0x0000002100117c82 */ /* 0x000fe20008000000 */
[----:B------:R-:W-:Y:S01]  /*c090*/  UMOV UR18, UR34 ;  /* 0x0000002200127c82 */ /* 0x000fe20008000000 */
[----:B------:R-:W-:Y:S01]  /*c0a0*/  UMOV UR20, UR36 ;  /* 0x0000002400147c82 */ /* 0x000fe20008000000 */
[----:B------:R-:W-:Y:S01]  /*c0b0*/  UMOV UR9, UR33 ;  /* 0x0000002100097c82 */ /* 0x000fe20008000000 */
[----:B------:R-:W-:Y:S01]  /*c0c0*/  UMOV UR11, UR19 ;  /* 0x00000013000b7c82 */ /* 0x000fe20008000000 */
[----:B------:R-:W-:Y:S01]  /*c0d0*/  UMOV UR12, UR36 ;  /* 0x00000024000c7c82 */ /* 0x000fe20008000000 */
[----:B------:R0:W-:Y:S01]  /*c0e0*/  UTMALDG.3D [UR24], [UR14], desc[UR22] ;  /* 0x000016180e0075b4 */ /* 0x0001e20008011000 */
[----:B------:R-:W-:Y:S01]  /*c0f0*/  UMOV UR10, UR26 ;  /* 0x0000001a000a7c82 */ /* 0x000fe20008000000 */
[----:B------:R-:W-:-:S02]  /*c100*/  LOP3.LUT R5, R5, R20, RZ, 0x3c, !PT ;  /* 0x0000001405057212 */ /* 0x000fc400078e3cff */
[----:B------:R-:W-:Y:S01]  /*c110*/  SEL R14, R14, RZ, P0 ;  /* 0x000000ff0e0e7207 */ /* 0x000fe20000000000 */
[----:B------:R0:W-:Y:S01]  /*c120*/  UTMALDG.3D.MULTICAST [UR16], [UR40], UR13, desc[UR22] ;  /* 0x00001610280073b4 */ /* 0x0001e2000801180d */
[----:B------:R0:W-:Y:S02]  /*c130*/  UTMALDG.3D.MULTICAST [UR8], [UR40], UR13, desc[UR22] ;  /* 0x00001608280073b4 */ /* 0x0001e4000801180d */
[----:B0-----:R-:W-:Y:S05]  /*c140*/  @P1 BRA `(.L_x_298) ;  /* 0xfffffffc00141947 */ /* 0x001fea000383ffff */
.L_x_295:
[----:B------:R-:W-:Y:S05]  /*c150*/  BSYNC B1 ;  /* 0x0000000000017941 */ /* 0x000fea0003800000 */
.L_x_294:
[----:B------:R-:W-:Y:S01]  /*c160*/  LOP3.LUT P1, RZ, R9, 0xff, RZ, 0xc0, !PT ;  /* 0x000000ff09ff7812 */ /* 0x000fe2000782c0ff */
[----:B------:R-:W-:Y:S01]  /*c170*/  ULDC.64 UR8, c[0x0][0x650] ;  /* 0x0001940000087ab9 */ /* 0x000fe20000000a00 */
[----:B------:R-:W-:Y:S01]  /*c180*/  IADD3 R3, R8, R3, RZ ;  /* 0x0000000308037210 */ /* 0x000fe20007ffe0ff */
[----:B------:R-:W-:Y:S01]  /*c190*/  BSSY B1, `(.L_x_299) ;  /* 0x000006e000017945 */ /* 0x000fe20003800000 */
[----:B------:R-:W-:Y:S01]  /*c1a0*/  IADD3 R16, P2, R16, UR30, RZ ;  /* 0x0000001e10107c10 */ /* 0x000fe2000ff5e0ff */
[----:B------:R-:W-:Y:S01]  /*c1b0*/  IMAD.MOV.U32 R20, RZ, RZ, -0x1 ;  /* 0xffffffffff147424 */ /* 0x000fe200078e00ff */
[----:B------:R-:W-:Y:S01]  /*c1c0*/  ISETP.GT.U32.AND P0, PT, R3, 0x3, PT ;  /* 0x000000030300780c */ /* 0x000fe20003f04070 */
[----:B------:R-:W-:Y:S01]  /*c1d0*/  IMAD.MOV.U32 R21, RZ, RZ, -0x1 ;  /* 0xffffffffff157424 */ /* 0x000fe200078e00ff */
[----:B------:R-:W-:Y:S02]  /*c1e0*/  SHF.R.U32.HI R4, RZ, 0x2, R3 ;  /* 0x00000002ff047819 */ /* 0x000fe40000011603 */
[----:B------:R-:W-:-:S02]  /*c1f0*/  ISETP.LT.U32.AND P0, PT, R8, 0x4, P0 ;  /* 0x000000040800780c */ /* 0x000fc40000701070 */
[----:B------:R-:W-:Y:S01]  /*c200*/  IADD3.X R17, R17, UR7, RZ, P2, !PT ;  /* 0x0000000711117c10 */ /* 0x000fe200097fe4ff */
[----:B------:R-:W0:Y:S01]  /*c210*/  @P1 S2R R6, SR_CgaCtaId ;  /* 0x0000000000061919 */ /* 0x000e220000008800 */
[----:B------:R-:W-:Y:S02]  /*c220*/  @P1 MOV R5, 0x400 ;  /* 0x0000040000051802 */ /* 0x000fe40000000f00 */
[----:B------:R-:W-:Y:S02]  /*c230*/  ISETP.GE.U32.AND P2, PT, R16, UR8, PT ;  /* 0x0000000810007c0c */ /* 0x000fe4000bf46070 */
[----:B------:R-:W-:Y:S02]  /*c240*/  LOP3.LUT R4, R4, 0x1, RZ, 0xc0, !PT ;  /* 0x0000000104047812 */ /* 0x000fe400078ec0ff */
[----:B------:R-:W-:Y:S02]  /*c250*/  LOP3.LUT R3, R3, 0x3, RZ, 0xc0, !PT ;  /* 0x0000000303037812 */ /* 0x000fe400078ec0ff */
[----:B------:R-:W-:-:S02]  /*c260*/  PRMT R9, RZ, 0x7610, R9 ;  /* 0x00007610ff097816 */ /* 0x000fc40000000009 */
[----:B0-----:R-:W-:Y:S01]  /*c270*/  @P1 LEA R5, R6, R5, 0x18 ;  /* 0x0000000506051211 */ /* 0x001fe200078ec0ff */
[----:B------:R-:W-:-:S03]  /*c280*/  IMAD.MOV.U32 R6, RZ, RZ, -0x1 ;  /* 0xffffffffff067424 */ /* 0x000fc600078e00ff */
[----:B------:R0:W-:Y:S01]  /*c290*/  @P1 SYNCS.ARRIVE.TRANS64.A1T0 RZ, [R5+URZ+0x58], RZ ;  /* 0x000058ff05ff19a7 */ /* 0x0001e2000810003f */
[----:B------:R-:W-:-:S04]  /*c2a0*/  ISETP.NE.U32.AND P1, PT, R4, 0x1, PT ;  /* 0x000000010400780c */ /* 0x000fc80003f25070 */
[----:B------:R-:W-:Y:S02]  /*c2b0*/  ISETP.GT.U32.AND P1, PT, R8, 0x3, !P1 ;  /* 0x000000030800780c */ /* 0x000fe40004f24070 */
[----:B0-----:R-:W-:Y:S02]  /*c2c0*/  SEL R5, RZ, 0x1, !P0 ;  /* 0x00000001ff057807 */ /* 0x001fe40004000000 */
[----:B------:R-:W-:Y:S02]  /*c2d0*/  ISETP.GE.U32.AND.EX P0, PT, R17, UR9, PT, P2 ;  /* 0x0000000911007c0c */ /* 0x000fe4000bf06120 */
[----:B------:R-:W-:-:S04]  /*c2e0*/  SEL R4, RZ, 0x1, !P1 ;  /* 0x00000001ff047807 */ /* 0x000fc80004800000 */
[----:B------:R-:W-:Y:S02]  /*c2f0*/  LOP3.LUT R0, R4, R0, R5, 0x96, !PT ;  /* 0x0000000004007212 */ /* 0x000fe400078e9605 */
[----:B------:R-:W-:-:S05]  /*c300*/  PRMT R4, RZ, 0x7610, R4 ;  /* 0x00007610ff047816 */ /* 0x000fca0000000004 */
[----:B------:R-:W-:Y:S05]  /*c310*/  @P0 BRA `(.L_x_300) ;  /* 0x0000000400540947 */ /* 0x000fea0003800000 */
[----:B------:R-:W0:Y:S01]  /*c320*/  S2R R15, SR_CTAID.X ;  /* 0x00000000000f7919 */ /* 0x000e220000002500 */
[----:B------:R-:W-:Y:S01]  /*c330*/  ULDC.64 UR8, c[0x0][0x628] ;  /* 0x00018a0000087ab9 */ /* 0x000fe20000000a00 */
[----:B------:R-:W-:Y:S01]  /*c340*/  ULDC UR11, c[0x0][0x630] ;  /* 0x00018c00000b7ab9 */ /* 0x000fe20000000800 */
[----:B------:R-:W-:Y:S01]  /*c350*/  ISETP.NE.U32.AND P0, PT, RZ, UR8, PT ;  /* 0x00000008ff007c0c */ /* 0x000fe2000bf05070 */
[----:B------:R-:W1:Y:S01]  /*c360*/  S2R R20, SR_CTAID.Y ;  /* 0x0000000000147919 */ /* 0x000e620000002600 */
[----:B------:R-:W-:Y:S01]  /*c370*/  ULDC UR12, c[0x0][0x150] ;  /* 0x00005400000c7ab9 */ /* 0x000fe20000000800 */
[----:B------:R-:W-:Y:S01]  /*c380*/  IMAD.MOV.U32 R4, RZ, RZ, R16 ;  /* 0x000000ffff047224 */ /* 0x000fe200078e0010 */
[----:B------:R-:W-:Y:S01]  /*c390*/  ISETP.NE.AND.EX P0, PT, RZ, UR9, PT, P0 ;  /* 0x00000009ff007c0c */ /* 0x000fe2000bf05300 */
[----:B------:R-:W-:Y:S01]  /*c3a0*/  IMAD.MOV.U32 R5, RZ, RZ, R17 ;  /* 0x000000ffff057224 */ /* 0x000fe200078e0011 */
[----:B0-----:R-:W-:-:S11]  /*c3b0*/  I2FP.F32.U32 R22, R15 ;  /* 0x0000000f00167245 */ /* 0x001fd60000201000 */
[----:B------:R-:W-:Y:S05]  /*c3c0*/  @!P0 BRA `(.L_x_301) ;  /* 0x0000000000288947 */ /* 0x000fea0003800000 */
[----:B------:R-:W-:Y:S02]  /*c3d0*/  ULDC UR10, c[0x0][0x634] ;  /* 0x00018d00000a7ab9 */ /* 0x000fe40000000800 */
[----:B------:R-:W-:-:S05]  /*c3e0*/  IADD3 R5, P0, R16, UR10, RZ ;  /* 0x0000000a10057c10 */ /* 0x000fca000ff1e0ff */
[----:B------:R-:W-:-:S04]  /*c3f0*/  IMAD.X R21, RZ, RZ, R17, P0 ;  /* 0x000000ffff157224 */ /* 0x000fc800000e0611 */
[----:B------:R-:W-:-:S04]  /*c400*/  IMAD.WIDE.U32 R6, R21, UR8, RZ ;  /* 0x0000000815067c25 */ /* 0x000fc8000f8e00ff */
[----:B------:R-:W-:-:S04]  /*c410*/  IMAD.WIDE.U32 R6, P0, R5, UR9, R6 ;  /* 0x0000000905067c25 */ /* 0x000fc8000f800006 */
[----:B------:R-:W-:-:S04]  /*c420*/  IMAD.WIDE.U32 R4, R5, UR8, RZ ;  /* 0x0000000805047c25 */ /* 0x000fc8000f8e00ff */
[----:B------:R-:W-:Y:S01]  /*c430*/  IMAD.MOV.U32 R4, RZ, RZ, R7 ;  /* 0x000000ffff047224 */ /* 0x000fe200078e0007 */
[----:B------:R-:W-:Y:S01]  /*c440*/  IADD3 RZ, P1, R5, R6, RZ ;  /* 0x0000000605ff7210 */ /* 0x000fe20007f3e0ff */
[----:B------:R-:W-:-:S04]  /*c450*/  IMAD.X R5, RZ, RZ, RZ, P0 ;  /* 0x000000ffff057224 */ /* 0x000fc800000e06ff */
[----:B------:R-:W-:-:S08]  /*c460*/  IMAD.WIDE.U32.X R4, R21, UR9, R4, P1 ;  /* 0x0000000915047c25 */ /* 0x000fd000088e0404 */
.L_x_301:
[--C-:B------:R-:W-:Y:S01]  /*c470*/  SHF.R.U64 R14, R4, UR11, R5.reuse ;  /* 0x0000000b040e7c19 */ /* 0x100fe20008001205 */
[----:B------:R-:W-:Y:S01]  /*c480*/  FMUL R22, R22, UR12 ;  /* 0x0000000c16167c20 */ /* 0x000fe20008400000 */
[----:B------:R-:W-:Y:S01]  /*c490*/  SHF.R.U32.HI R4, RZ, UR11, R5 ;  /* 0x0000000bff047c19 */ /* 0x000fe20008011605 */
[----:B------:R-:W0:Y:S01]  /*c4a0*/  LDC R6, c[0x0][0x144] ;  /* 0x00005100ff067b82 */ /* 0x000e220000000800 */
[----:B------:R-:W-:Y:S01]  /*c4b0*/  IADD3 R5, P0, RZ, -R14, RZ ;  /* 0x8000000eff057210 */ /* 0x000fe20007f1e0ff */
[----:B------:R-:W-:Y:S01]  /*c4c0*/  ULDC UR10, c[0x0][0x154] ;  /* 0x00005500000a7ab9 */ /* 0x000fe20000000800 */
[----:B-1----:R-:W-:Y:S01]  /*c4d0*/  I2FP.F32.U32 R7, R20 ;  /* 0x0000001400077245 */ /* 0x002fe20000201000 */
[----:B------:R-:W1:Y:S01]  /*c4e0*/  F2I.U32.TRUNC.NTZ R22, R22 ;  /* 0x0000001600167305 */ /* 0x000e62000020f000 */
[----:B------:R-:W-:Y:S01]  /*c4f0*/  ULDC.64 UR8, c[0x0][0x620] ;  /* 0x0001880000087ab9 */ /* 0x000fe20000000a00 */
[----:B------:R-:W-:Y:S01]  /*c500*/  IMAD.X R4, RZ, RZ, ~R4, P0 ;  /* 0x000000ffff047224 */ /* 0x000fe200000e0e04 */
[----:B------:R-:W-:Y:S01]  /*c510*/  ISETP.NE.AND P2, PT, R2, 0x1, PT ;  /* 0x000000010200780c */ /* 0x000fe20003f45270 */
[----:B------:R-:W-:Y:S01]  /*c520*/  FMUL R23, R7, UR10 ;  /* 0x0000000a07177c20 */ /* 0x000fe20008400000 */
[----:B------:R-:W2:Y:S01]  /*c530*/  LDC R25, c[0x0][0x148] ;  /* 0x00005200ff197b82 */ /* 0x000ea20000000800 */
[----:B------:R-:W-:Y:S01]  /*c540*/  IMAD R4, R4, UR8, RZ ;  /* 0x0000000804047c24 */ /* 0x000fe2000f8e02ff */
[----:B------:R-:W-:-:S02]  /*c550*/  ULDC.64 UR10, c[0x0][0x640] ;  /* 0x00019000000a7ab9 */ /* 0x000fc40000000a00 */
[----:B------:R-:W-:Y:S01]  /*c560*/  ISETP.NE.U32.AND P0, PT, RZ, UR10, PT ;  /* 0x0000000aff007c0c */ /* 0x000fe2000bf05070 */
[----:B------:R-:W3:Y:S01]  /*c570*/  F2I.U32.TRUNC.NTZ R23, R23 ;  /* 0x0000001700177305 */ /* 0x000ee2000020f000 */
[C---:B------:R-:W-:Y:S02]  /*c580*/  IMAD R7, R5.reuse, UR9, R4 ;  /* 0x0000000905077c24 */ /* 0x040fe4000f8e0204 */
[----:B------:R-:W-:Y:S01]  /*c590*/  IMAD.WIDE.U32 R4, R5, UR8, R16 ;  /* 0x0000000805047c25 */ /* 0x000fe2000f8e0010 */
[----:B------:R-:W-:Y:S01]  /*c5a0*/  ULDC UR8, c[0x0][0x618] ;  /* 0x0001860000087ab9 */ /* 0x000fe20000000800 */
[----:B------:R-:W-:Y:S02]  /*c5b0*/  ISETP.NE.AND.EX P0, PT, RZ, UR11, PT, P0 ;  /* 0x0000000bff007c0c */ /* 0x000fe4000bf05300 */
[----:B-1----:R-:W-:Y:S01]  /*c5c0*/  IMAD.MOV R22, RZ, RZ, -R22 ;  /* 0x000000ffff167224 */ /* 0x002fe200078e0a16 */
[----:B------:R-:W-:-:S03]  /*c5d0*/  IADD3 R5, R5, R7, RZ ;  /* 0x0000000705057210 */ /* 0x000fc60007ffe0ff */
[----:B0-----:R-:W-:Y:S01]  /*c5e0*/  IMAD R15, R6, R22, R15 ;  /* 0x00000016060f7224 */ /* 0x001fe200078e020f */
[--C-:B------:R-:W-:Y:S02]  /*c5f0*/  SHF.R.U64 R21, R4, UR8, R5.reuse ;  /* 0x0000000804157c19 */ /* 0x100fe40008001205 */
[----:B------:R-:W-:Y:S01]  /*c600*/  SHF.R.U32.HI R4, RZ, UR8, R5 ;  /* 0x00000008ff047c19 */ /* 0x000fe20008011605 */
[----:B------:R-:W-:Y:S01]  /*c610*/  ULDC UR8, c[0x0][0x608] ;  /* 0x0001820000087ab9 */ /* 0x000fe20000000800 */
[----:B---3--:R-:W-:Y:S02]  /*c620*/  IMAD.MOV R6, RZ, RZ, -R23 ;  /* 0x000000ffff067224 */ /* 0x008fe400078e0a17 */
[--C-:B------:R-:W-:Y:S02]  /*c630*/  SHF.R.U64 R22, R21, UR8, R4.reuse ;  /* 0x0000000815167c19 */ /* 0x100fe40008001204 */
[----:B------:R-:W-:Y:S01]  /*c640*/  SHF.R.U32.HI R5, RZ, UR8, R4 ;  /* 0x00000008ff057c19 */ /* 0x000fe20008011604 */
[----:B------:R-:W-:Y:S01]  /*c650*/  ULDC UR8, c[0x0][0x658] ;  /* 0x0001960000087ab9 */ /* 0x000fe20000000800 */
[----:B--2---:R-:W-:-:S02]  /*c660*/  @P2 IMAD R15, R25, R6, R20 ;  /* 0x00000006190f2224 */ /* 0x004fc400078e0214 */
[--C-:B------:R-:W-:Y:S02]  /*c670*/  SHF.R.U64 R20, R22, UR8, R5.reuse ;  /* 0x0000000816147c19 */ /* 0x100fe40008001205 */
[----:B------:R-:W-:-:S03]  /*c680*/  SHF.R.U32.HI R23, RZ, UR8, R5 ;  /* 0x00000008ff177c19 */ /* 0x000fc60008011605 */
[----:B------:R-:W-:Y:S02]  /*c690*/  IMAD.MOV.U32 R6, RZ, RZ, R20 ;  /* 0x000000ffff067224 */ /* 0x000fe400078e0014 */
[----:B------:R-:W-:Y:S01]  /*c6a0*/  IMAD.MOV.U32 R5, RZ, RZ, R23 ;  /* 0x000000ffff057224 */ /* 0x000fe200078e0017 */
[----:B------:R-:W-:Y:S06]  /*c6b0*/  @!P0 BRA `(.L_x_302) ;  /* 0x00000000002c8947 */ /* 0x000fec0003800000 */
        /* <DEDUP_REMOVED lines=9> */
[----:B------:R-:W-:-:S04]  /*c750*/  IMAD.WIDE.U32.X R4, R23, UR11, R4, P1 ;  /* 0x0000000b17047c25 */ /* 0x000fc800088e0404 */
[----:B------:R-:W-:-:S07]  /*c760*/  IMAD.MOV.U32 R6, RZ, RZ, R4 ;  /* 0x000000ffff067224 */ /* 0x000fce00078e0004 */
.L_x_302:
[----:B------:R-:W-:Y:S01]  /*c770*/  ULDC UR8, c[0x0][0x648] ;  /* 0x0001920000087ab9 */ /* 0x000fe20000000800 */
[----:B------:R-:W-:Y:S01]  /*c780*/  LOP3.LUT R4, R22, UR6, RZ, 0xc0, !PT ;  /* 0x0000000616047c12 */ /* 0x000fe2000f8ec0ff */
[----:B------:R-:W-:Y:S01]  /*c790*/  ULDC UR9, c[0x0][0x610] ;  /* 0x0001840000097ab9 */ /* 0x000fe20000000800 */
[----:B------:R-:W-:Y:S01]  /*c7a0*/  SHF.R.U64 R5, R6, UR8, R5 ;  /* 0x0000000806057c19 */ /* 0x000fe20008001205 */
[----:B------:R-:W-:Y:S01]  /*c7b0*/  ULDC UR8, c[0x0][0x638] ;  /* 0x00018e0000087ab9 */ /* 0x000fe20000000800 */
[----:B------:R-:W-:Y:S01]  /*c7c0*/  LOP3.LUT R21, R21, UR4, RZ, 0xc0, !PT ;  /* 0x0000000415157c12 */ /* 0x000fe2000f8ec0ff */
[----:B------:R-:W-:Y:S02]  /*c7d0*/  IMAD.MOV.U32 R6, RZ, RZ, R14 ;  /* 0x000000ffff067224 */ /* 0x000fe400078e000e */
[----:B------:R-:W-:Y:S02]  /*c7e0*/  IMAD.MOV R7, RZ, RZ, -R5 ;  /* 0x000000ffff077224 */ /* 0x000fe400078e0a05 */
[----:B------:R-:W-:-:S02]  /*c7f0*/  IMAD R4, R5, UR5, R4 ;  /* 0x0000000505047c24 */ /* 0x000fc4000f8e0204 */
[----:B------:R-:W-:Y:S01]  /*c800*/  IMAD R20, R7, UR8, R20 ;  /* 0x0000000807147c24 */ /* 0x000fe2000f8e0214 */
[----:B------:R-:W-:Y:S01]  /*c810*/  ULDC UR8, c[0x0][0x600] ;  /* 0x0001800000087ab9 */ /* 0x000fe20000000800 */
[----:B------:R-:W-:Y:S02]  /*c820*/  IMAD R15, R4, UR9, R15 ;  /* 0x00000009040f7c24 */ /* 0x000fe4000f8e020f */
[----:B------:R-:W-:Y:S02]  /*c830*/  IMAD R20, R20, UR8, R21 ;  /* 0x0000000814147c24 */ /* 0x000fe4000f8e0215 */
[----:B------:R-:W-:-:S03]  /*c840*/  IMAD.MOV.U32 R4, RZ, RZ, 0x1 ;  /* 0x00000001ff047424 */ /* 0x000fc600078e00ff */
[----:B------:R-:W-:Y:S02]  /*c850*/  SEL R21, R20, R15, !P2 ;  /* 0x0000000f14157207 */ /* 0x000fe40005000000 */
[----:B------:R-:W-:-:S07]  /*c860*/  SEL R20, R15, R20, !P2 ;  /* 0x000000140f147207 */ /* 0x000fce0005000000 */
.L_x_300:
[----:B------:R-:W-:Y:S05]  /*c870*/  BSYNC B1 ;  /* 0x0000000000017941 */ /* 0x000fea0003800000 */
.L_x_299:
[----:B------:R-:W-:-:S13]  /*c880*/  LOP3.LUT P0, RZ, R4, 0xff, RZ, 0xc0, !PT ;  /* 0x000000ff04ff7812 */ /* 0x000fda000780c0ff */
[----:B------:R-:W-:Y:S05]  /*c890*/  @P0 BRA `(.L_x_303) ;  /* 0xfffffff4000c0947 */ /* 0x000fea000383ffff */
[----:B------:R-:W-:Y:S05]  /*c8a0*/  BSYNC B0 ;  /* 0x0000000000007941 */ /* 0x000fea0003800000 */
.L_x_292:
[----:B------:R-:W-:-:S03]  /*c8b0*/  UMOV UR8, 0xffffffff ;  /* 0xffffffff00087882 */ /* 0x000fc60000000000 */
[----:B------:R-:W-:Y:S05]  /*c8c0*/  BRA.DIV UR8, `(.L_x_304) ;  /* 0x0000000608147947 */ /* 0x000fea000b800000 */
[----:B------:R-:W-:-:S13]  /*c8d0*/  ELECT P6, URZ, PT ;  /* 0x00000000003f782f */ /* 0x000fda00038c0000 */
.L_x_318:
[----:B------:R-:W-:Y:S04]  /*c8e0*/  BSSY B0, `(.L_x_305) ;  /* 0x000002b000007945 */ /* 0x000fe80003800000 */
[----:B------:R-:W-:Y:S05]  /*c8f0*/  @!P6 BRA `(.L_x_306) ;  /* 0x0000000000a4e947 */ /* 0x000fea0003800000 */
[----:B------:R-:W-:-:S04]  /*c900*/  LOP3.LUT R19, R19, 0x2, RZ, 0xfc, !PT ;  /* 0x0000000213137812 */ /* 0x000fc800078efcff */
[----:B------:R-:W-:-:S13]  /*c910*/  ISETP.NE.AND P0, PT, R19, 0x3, PT ;  /* 0x000000031300780c */ /* 0x000fda0003f05270 */
[----:B------:R-:W-:Y:S05]  /*c920*/  @!P0 BRA `(.L_x_307) ;  /* 0x0000000000048947 */ /* 0x000fea0003800000 */
[----:B------:R-:W-:Y:S01]  /*c930*/  BPT.TRAP 0x1 ;  /* 0x000000040000795c */ /* 0x000fe20000300000 */
.L_x_307:
[----:B------:R-:W0:Y:S01]  /*c940*/  S2R R5, SR_CgaCtaId ;  /* 0x0000000000057919 */ /* 0x000e220000008800 */
[----:B------:R-:W-:Y:S02]  /*c950*/  MOV R2, 0x400 ;  /* 0x0000040000027802 */ /* 0x000fe40000000f00 */
[----:B------:R-:W-:Y:S02]  /*c960*/  SHF.L.U32 R4, R0, 0x1f, RZ ;  /* 0x0000001f00047819 */ /* 0x000fe400000006ff */
[----:B0-----:R-:W-:-:S04]  /*c970*/  LEA R2, R5, R2, 0x18 ;  /* 0x0000000205027211 */ /* 0x001fc800078ec0ff */
[----:B------:R-:W-:-:S05]  /*c980*/  IADD3 R2, R2, 0x20, RZ ;  /* 0x0000002002027810 */ /* 0x000fca0007ffe0ff */
[C---:B------:R-:W-:Y:S02]  /*c990*/  IMAD R7, R3.reuse, 0x8, R2 ;  /* 0x0000000803077824 */ /* 0x040fe400078e0202 */
[----:B------:R-:W-:Y:S02]  /*c9a0*/  VIADD R3, R3, 0x1 ;  /* 0x0000000103037836 */ /* 0x000fe40000000000 */
[----:B------:R-:W0:Y:S03]  /*c9b0*/  SYNCS.PHASECHK.TRANS64.TRYWAIT P0, [R7+URZ], R4 ;  /* 0x00000004070075a7 */ /* 0x000e26000800017f */
[----:B------:R-:W-:-:S04]  /*c9c0*/  ISETP.NE.AND P1, PT, R3, 0x4, PT ;  /* 0x000000040300780c */ /* 0x000fc80003f25270 */
[----:B------:R-:W-:Y:S02]  /*c9d0*/  SEL R5, RZ, 0x1, P1 ;  /* 0x00000001ff057807 */ /* 0x000fe40000800000 */
[----:B------:R-:W-:Y:S02]  /*c9e0*/  SEL R3, R3, RZ, P1 ;  /* 0x000000ff03037207 */ /* 0x000fe40000800000 */
[----:B------:R-:W-:-:S03]  /*c9f0*/  LOP3.LUT R6, R0, R5, RZ, 0x3c, !PT ;  /* 0x0000000500067212 */ /* 0x000fc600078e3cff */
[----:B------:R-:W-:Y:S01]  /*ca00*/  IMAD R8, R3, 0x8, R2 ;  /* 0x0000000803087824 */ /* 0x000fe200078e0202 */
[----:B------:R-:W-:Y:S01]  /*ca10*/  SHF.L.U32 R5, R6, 0x1f, RZ ;  /* 0x0000001f06057819 */ /* 0x000fe200000006ff */
[----:B0-----:R-:W-:Y:S06]  /*ca20*/  @!P0 BRA `(.L_x_308) ;  /* 0x0000000000dc8947 */ /* 0x001fec0003800000 */
.L_x_319:
[----:B------:R-:W1:Y:S01]  /*ca30*/  SYNCS.PHASECHK.TRANS64.TRYWAIT P0, [R8+URZ], R5 ;  /* 0x00000005080075a7 */ /* 0x000e62000800017f */
[----:B------:R-:W-:-:S05]  /*ca40*/  VIADD R0, R3, 0x1 ;  /* 0x0000000103007836 */ /* 0x000fca0000000000 */
[----:B------:R-:W-:-:S04]  /*ca50*/  ISETP.NE.AND P1, PT, R0, 0x4, PT ;  /* 0x000000040000780c */ /* 0x000fc80003f25270 */
[----:B------:R-:W-:Y:S02]  /*ca60*/  SEL R3, RZ, 0x1, P1 ;  /* 0x00000001ff037807 */ /* 0x000fe40000800000 */
[----:B0-----:R-:W-:Y:S02]  /*ca70*/  SEL R7, R0, RZ, P1 ;  /* 0x000000ff00077207 */ /* 0x001fe40000800000 */
[----:B------:R-:W-:-:S03]  /*ca80*/  LOP3.LUT R9, R6, R3, RZ, 0x3c, !PT ;  /* 0x0000000306097212 */ /* 0x000fc600078e3cff */
[----:B------:R-:W-:Y:S01]  /*ca90*/  IMAD R11, R7, 0x8, R2 ;  /* 0x00000008070b7824 */ /* 0x000fe200078e0202 */
[----:B------:R-:W-:Y:S01]  /*caa0*/  SHF.L.U32 R6, R9, 0x1f, RZ ;  /* 0x0000001f09067819 */ /* 0x000fe200000006ff */
[----:B-1----:R-:W-:Y:S06]  /*cab0*/  @!P0 BRA `(.L_x_309) ;  /* 0x0000000000cc8947 */ /* 0x002fec0003800000 */
.L_x_320:
[----:B------:R-:W1:Y:S01]  /*cac0*/  SYNCS.PHASECHK.TRANS64.TRYWAIT P0, [R11+URZ], R6 ;  /* 0x000000060b0075a7 */ /* 0x000e62000800017f */
[----:B------:R-:W-:-:S05]  /*cad0*/  VIADD R0, R7, 0x1 ;  /* 0x0000000107007836 */ /* 0x000fca0000000000 */
[----:B------:R-:W-:-:S04]  /*cae0*/  ISETP.NE.AND P1, PT, R0, 0x4, PT ;  /* 0x000000040000780c */ /* 0x000fc80003f25270 */
[----:B------:R-:W-:Y:S02]  /*caf0*/  SEL R4, RZ, 0x1, P1 ;  /* 0x00000001ff047807 */ /* 0x000fe40000800000 */
[----:B------:R-:W-:Y:S02]  /*cb00*/  SEL R3, R0, RZ, P1 ;  /* 0x000000ff00037207 */ /* 0x000fe40000800000 */
[----:B------:R-:W-:Y:S01]  /*cb10*/  LOP3.LUT R0, R9, R4, RZ, 0x3c, !PT ;  /* 0x0000000409007212 */ /* 0x000fe200078e3cff */
[----:B-1----:R-:W-:Y:S06]  /*cb20*/  @!P0 BRA `(.L_x_310) ;  /* 0x0000000000c48947 */ /* 0x002fec0003800000 */
.L_x_321:
[----:B------:R-:W-:Y:S01]  /*cb30*/  IMAD R3, R3, 0x8, R2 ;  /* 0x0000000803037824 */ /* 0x000fe200078e0202 */
[----:B------:R-:W-:-:S07]  /*cb40*/  SHF.L.U32 R0, R0, 0x1f, RZ ;  /* 0x0000001f00007819 */ /* 0x000fce00000006ff */
.L_x_311:
[----:B--2---:R2:W3:Y:S02]  /*cb50*/  SYNCS.PHASECHK.TRANS64.TRYWAIT P0, [R3+URZ], R0 ;  /* 0x00000000030075a7 */ /* 0x0044e4000800017f */
[----:B---3--:R-:W-:Y:S05]  /*cb60*/  @!P0 NANOSLEEP.SYNCS 0x989680 ;  /* 0x009896800000895d */ /* 0x008fea0003900000 */
[----:B------:R-:W3:Y:S02]  /*cb70*/  @!P0 SYNCS.PHASECHK.TRANS64 P0, [R3+URZ], R0 ;  /* 0x00000000030085a7 */ /* 0x000ee4000800007f */
[----:B---3--:R-:W-:Y:S05]  /*cb80*/  @!P0 BRA `(.L_x_311) ;  /* 0xfffffffc00f08947 */ /* 0x008fea000383ffff */
.L_x_306:
[----:B------:R-:W-:Y:S05]  /*cb90*/  BSYNC B0 ;  /* 0x0000000000007941 */ /* 0x000fea0003800000 */
.L_x_305:
[----:B------:R-:W-:Y:S05]  /*cba0*/  EXIT ;  /* 0x000000000000794d */ /* 0x000fea0003800000 */
.L_x_21:
[----:B----4-:R4:W0:Y:S02]  /*cbb0*/  SYNCS.PHASECHK.TRANS64.TRYWAIT P1, [R3+URZ], R0 ;  /* 0x00000000030075a7 */ /* 0x010824000802017f */
[----:B0-----:R-:W-:Y:S05]  /*cbc0*/  @!P1 NANOSLEEP.SYNCS 0x989680 ;  /* 0x009896800000995d */ /* 0x001fea0003900000 */
[----:B------:R-:W0:Y:S02]  /*cbd0*/  @!P1 SYNCS.PHASECHK.TRANS64 P1, [R3+URZ], R0 ;  /* 0x00000000030095a7 */ /* 0x000e24000802007f */
[----:B0-----:R-:W-:Y:S05]  /*cbe0*/  @!P1 BRA `(.L_x_21) ;  /* 0xfffffffc00f09947 */ /* 0x001fea000383ffff */
[----:B------:R-:W-:Y:S05]  /*cbf0*/  BRA `(.L_x_20) ;  /* 0xffffff4800487947 */ /* 0x000fea000383ffff */
.L_x_26:
[----:B-1----:R1:W3:Y:S02]  /*cc00*/  SYNCS.PHASECHK.TRANS64.TRYWAIT P1, [R5+URZ], R4 ;  /* 0x00000004050075a7 */ /* 0x0022e4000802017f */
[----:B---3--:R-:W-:Y:S05]  /*cc10*/  @!P1 NANOSLEEP.SYNCS 0x989680 ;  /* 0x009896800000995d */ /* 0x008fea0003900000 */
[----:B------:R-:W3:Y:S02]  /*cc20*/  @!P1 SYNCS.PHASECHK.TRANS64 P1, [R5+URZ], R4 ;  /* 0x00000004050095a7 */ /* 0x000ee4000802007f */
[----:B---3--:R-:W-:Y:S05]  /*cc30*/  @!P1 BRA `(.L_x_26) ;  /* 0xfffffffc00f09947 */ /* 0x008fea000383ffff */
[----:B------:R-:W-:Y:S05]  /*cc40*/  BRA `(.L_x_25) ;  /* 0xffffff50004c7947 */ /* 0x000fea000383ffff */
.L_x_293:
[----:B------:R-:W-:Y:S01]  /*cc50*/  BSSY B1, `(.L_x_312) ;  /* 0x0000006000017945 */ /* 0x000fe20003800000 */
[----:B------:R-:W-:-:S07]  /*cc60*/  IMAD.MOV.U32 R15, RZ, RZ, -0x1 ;  /* 0xffffffffff0f7424 */ /* 0x000fce00078e00ff */
[----:B------:R-:W-:Y:S05]  /*cc70*/  WARPSYNC.COLLECTIVE R15, `(.L_x_313) ;  /* 0x000000000f0c7348 */ /* 0x000fea0003c00000 */
[----:B------:R-:W-:Y:S02]  /*cc80*/  ELECT P6, UR62, PT ;  /* 0x00000000003e782f */ /* 0x000fe400038c0000 */
[----:B------:R-:W-:Y:S01]  /*cc90*/  MOV R14, UR62 ;  /* 0x0000003e000e7c02 */ /* 0x000fe20008000f00 */
[----:B------:R-:W-:Y:S10]  /*cca0*/  ENDCOLLECTIVE ;  /* 0x000000000000791b */ /* 0x000ff40003800000 */
.L_x_313:
[----:B------:R-:W-:Y:S05]  /*ccb0*/  BSYNC B1 ;  /* 0x0000000000017941 */ /* 0x000fea0003800000 */
.L_x_312:
[----:B------:R-:W-:Y:S05]  /*ccc0*/  BRA `(.L_x_314) ;  /* 0xfffffff0000c7947 */ /* 0x000fea000383ffff */
.L_x_296:
[----:B0-----:R0:W1:Y:S02]  /*ccd0*/  SYNCS.PHASECHK.TRANS64.TRYWAIT P0, [R20+URZ+0x20], R7 ;  /* 0x00002007140075a7 */ /* 0x001064000800017f */
[----:B-1----:R-:W-:Y:S05]  /*cce0*/  @!P0 NANOSLEEP.SYNCS 0x989680 ;  /* 0x009896800000895d */ /* 0x002fea0003900000 */
[----:B------:R-:W1:Y:S02]  /*ccf0*/  @!P0 SYNCS.PHASECHK.TRANS64 P0, [R20+URZ+0x20], R7 ;  /* 0x00002007140085a7 */ /* 0x000e64000800007f */
[----:B-1----:R-:W-:Y:S05]  /*cd00*/  @!P0 BRA `(.L_x_296) ;  /* 0xfffffffc00f08947 */ /* 0x002fea000383ffff */
[----:B------:R-:W-:Y:S05]  /*cd10*/  BRA `(.L_x_315) ;  /* 0xfffffff000447947 */ /* 0x000fea000383ffff */
.L_x_304:
[----:B------:R-:W-:Y:S01]  /*cd20*/  BSSY B0, `(.L_x_316) ;  /* 0x0000006000007945 */ /* 0x000fe20003800000 */
[----:B------:R-:W-:-:S07]  /*cd30*/  IMAD.MOV.U32 R15, RZ, RZ, -0x1 ;  /* 0xffffffffff0f7424 */ /* 0x000fce00078e00ff */
[----:B------:R-:W-:Y:S05]  /*cd40*/  WARPSYNC.COLLECTIVE R15, `(.L_x_317) ;  /* 0x000000000f0c7348 */ /* 0x000fea0003c00000 */
[----:B------:R-:W-:Y:S02]  /*cd50*/  ELECT P6, UR62, PT ;  /* 0x00000000003e782f */ /* 0x000fe400038c0000 */
[----:B------:R-:W-:Y:S01]  /*cd60*/  MOV R14, UR62 ;  /* 0x0000003e000e7c02 */ /* 0x000fe20008000f00 */
[----:B------:R-:W-:Y:S10]  /*cd70*/  ENDCOLLECTIVE ;  /* 0x000000000000791b */ /* 0x000ff40003800000 */
.L_x_317:
[----:B------:R-:W-:Y:S05]  /*cd80*/  BSYNC B0 ;  /* 0x0000000000007941 */ /* 0x000fea0003800000 */
.L_x_316:
[----:B------:R-:W-:Y:S05]  /*cd90*/  BRA `(.L_x_318) ;  /* 0xfffffff800d07947 */ /* 0x000fea000383ffff */
.L_x_308:
[----:B0-----:R0:W1:Y:S02]  /*cda0*/  SYNCS.PHASECHK.TRANS64.TRYWAIT P0, [R7+URZ], R4 ;  /* 0x00000004070075a7 */ /* 0x001064000800017f */
[----:B-1----:R-:W-:Y:S05]  /*cdb0*/  @!P0 NANOSLEEP.SYNCS 0x989680 ;  /* 0x009896800000895d */ /* 0x002fea0003900000 */
[----:B------:R-:W1:Y:S02]  /*cdc0*/  @!P0 SYNCS.PHASECHK.TRANS64 P0, [R7+URZ], R4 ;  /* 0x00000004070085a7 */ /* 0x000e64000800007f */
[----:B-1----:R-:W-:Y:S05]  /*cdd0*/  @!P0 BRA `(.L_x_308) ;  /* 0xfffffffc00f08947 */ /* 0x002fea000383ffff */
[----:B------:R-:W-:Y:S05]  /*cde0*/  BRA `(.L_x_319) ;  /* 0xfffffffc00107947 */ /* 0x000fea000383ffff */
.L_x_309:
[----:B0-----:R0:W1:Y:S02]  /*cdf0*/  SYNCS.PHASECHK.TRANS64.TRYWAIT P0, [R8+URZ], R5 ;  /* 0x00000005080075a7 */ /* 0x001064000800017f */
[----:B-1----:R-:W-:Y:S05]  /*ce00*/  @!P0 NANOSLEEP.SYNCS 0x989680 ;  /* 0x009896800000895d */ /* 0x002fea0003900000 */
[----:B------:R-:W1:Y:S02]  /*ce10*/  @!P0 SYNCS.PHASECHK.TRANS64 P0, [R8+URZ], R5 ;  /* 0x00000005080085a7 */ /* 0x000e64000800007f */
[----:B-1----:R-:W-:Y:S05]  /*ce20*/  @!P0 BRA `(.L_x_309) ;  /* 0xfffffffc00f08947 */ /* 0x002fea000383ffff */
[----:B------:R-:W-:Y:S05]  /*ce30*/  BRA `(.L_x_320) ;  /* 0xfffffffc00207947 */ /* 0x000fea000383ffff */
.L_x_310:
[----:B-1----:R1:W2:Y:S02]  /*ce40*/  SYNCS.PHASECHK.TRANS64.TRYWAIT P0, [R11+URZ], R6 ;  /* 0x000000060b0075a7 */ /* 0x0022a4000800017f */
[----:B--2---:R-:W-:Y:S05]  /*ce50*/  @!P0 NANOSLEEP.SYNCS 0x989680 ;  /* 0x009896800000895d */ /* 0x004fea0003900000 */
[----:B------:R-:W2:Y:S02]  /*ce60*/  @!P0 SYNCS.PHASECHK.TRANS64 P0, [R11+URZ], R6 ;  /* 0x000000060b0085a7 */ /* 0x000ea4000800007f */
[----:B--2---:R-:W-:Y:S05]  /*ce70*/  @!P0 BRA `(.L_x_310) ;  /* 0xfffffffc00f08947 */ /* 0x004fea000383ffff */
[----:B------:R-:W-:Y:S05]  /*ce80*/  BRA `(.L_x_321) ;  /* 0xfffffffc00287947 */ /* 0x000fea000383ffff */
.L_x_322:
[----:B------:R-:W-:-:S00]  /*ce90*/  BRA `(.L_x_322) ;  /* 0xfffffffc00fc7947 */ /* 0x000fc0000383ffff */
[----:B------:R-:W-:-:S00]  /*cea0*/  NOP ;  /* 0x0000000000007918 */ /* 0x000fc00000000000 */
        /* <DEDUP_REMOVED lines=13> */
.L_x_323:


//--------------------- .nv.global.init           --------------------------
	.section	.nv.global.init,"aw",@progbits
.nv.global.init:
	.type		$str$22,@object
	.size		$str$22,($str$23 - $str$22)
$str$22:
        /*0000*/ 	.byte	0x6b, 0x5f, 0x74, 0x69, 0x6c, 0x65, 0x5f, 0x63, 0x6f, 0x75, 0x6e, 0x74, 0x20, 0x3e, 0x3d, 0x20
        /*0010*/ 	.byte	0x31, 0x00
	.type		$str$23,@object
	.size		$str$23,(__unnamed_1 - $str$23)
$str$23:
        /*0012*/ 	.byte	0x2f, 0x74, 0x6d, 0x70, 0x2f, 0x63, 0x75, 0x74, 0x6c, 0x61, 0x73, 0x73, 0x5f, 0x73, 0x77, 0x65
        /*0022*/ 	.byte	0x65, 0x70, 0x5f, 0x73, 0x72, 0x63, 0x2f, 0x69, 0x6e, 0x63, 0x6c, 0x75, 0x64, 0x65, 0x2f, 0x63
        /*0032*/ 	.byte	0x75, 0x74, 0x6c, 0x61, 0x73, 0x73, 0x2f, 0x67, 0x65, 0x6d, 0x6d, 0x2f, 0x63, 0x6f, 0x6c, 0x6c
        /*0042*/ 	.byte	0x65, 0x63, 0x74, 0x69, 0x76, 0x65, 0x2f, 0x73, 0x6d, 0x39, 0x30, 0x5f, 0x6d, 0x6d, 0x61, 0x5f
        /*0052*/ 	.byte	0x74, 0x6d, 0x61, 0x5f, 0x67, 0x6d, 0x6d, 0x61, 0x5f, 0x73, 0x73, 0x5f, 0x77, 0x61, 0x72, 0x70
        /*0062*/ 	.byte	0x73, 0x70, 0x65, 0x63, 0x69, 0x61, 0x6c, 0x69, 0x7a, 0x65, 0x64, 0x2e, 0x68, 0x70, 0x70, 0x00
	.type		__unnamed_1,@object
	.size		__unnamed_1,(.L_0 - __unnamed_1)
__unnamed_1:
        /*0072*/ 	.byte	0x76, 0x6f, 0x69, 0x64, 0x20, 0x63, 0x75, 0x74, 0x6c, 0x61, 0x73, 0x73, 0x3a, 0x3a, 0x67, 0x65
        /* <DEDUP_REMOVED lines=181> */
        /*0bd2*/ 	.byte	0x5d, 0x00
.L_0:


//--------------------- .nv.shared._ZN7cutlass13device_kernelINS_4gemm6kernel13GemmUniversalIN4cute5tupleIJiiiiEEENS1_10collective13CollectiveMmaINS1_34MainloopSm90TmaGmmaWarpSpecializedILi4ENS5_IJNS4_1CILi2EEENSA_ILi1EEESC_EEENS1_35KernelTmaWarpSpecializedCooperativeEEENS5_IJNSA_ILi256EEENSA_ILi128EEESH_EEENS_10bfloat16_tENS5_IJlSC_lEEESJ_SK_NS4_8TiledMMAINS4_8MMA_AtomIJNS4_4SM904GMMA28MMA_64x128x16_F32BF16BF16_SSILNSO_5MajorE0ELSQ_0ELNSO_7ScaleInE1ELSR_1EEEEEENS4_6LayoutISD_NS5_IJSC_NSA_ILi0EEESV_EEEEENS5_IJNS4_10UnderscoreESY_SY_EEEEENS4_13SM90_TMA_LOADENS4_14ComposedLayoutINS4_7SwizzleILi3ELi4ELi3EEENS4_18smem_ptr_flag_bitsILi16EEENSU_INS5_IJNSA_ILi8EEENSA_ILi64EEEEEENS5_IJS18_SC_EEEEEEEvNS4_8identityENS4_23SM90_TMA_LOAD_MULTICASTES1C_vS1D_EENS_8epilogue10collective6detail29Sm90TmaWarpSpecializedAdapterINS1H_15DefaultEpilogueISJ_SK_SK_NS1G_6thread17LinearCombinationISJ_Li1EffLNS1L_9ScaleType4KindE0ELNS_15FloatRoundStyleE2ESJ_EENS1_15EpilogueDefaultEEEEEvvEEEEvNT_6ParamsE --------------------------
	.section	.nv.shared._ZN7cutlass13device_kernelINS_4gemm6kernel13GemmUniversalIN4cute5tupleIJiiiiEEENS1_10collective13CollectiveMmaINS1_34MainloopSm90TmaGmmaWarpSpecializedILi4ENS5_IJNS4_1CILi2EEENSA_ILi1EEESC_EEENS1_35KernelTmaWarpSpecializedCooperativeEEENS5_IJNSA_ILi256EEENSA_ILi128EEESH_EEENS_10bfloat16_tENS5_IJlSC_lEEESJ_SK_NS4_8TiledMMAINS4_8MMA_AtomIJNS4_4SM904GMMA28MMA_64x128x16_F32BF16BF16_SSILNSO_5MajorE0ELSQ_0ELNSO_7ScaleInE1ELSR_1EEEEEENS4_6LayoutISD_NS5_IJSC_NSA_ILi0EEESV_EEEEENS5_IJNS4_10UnderscoreESY_SY_EEEEENS4_13SM90_TMA_LOADENS4_14ComposedLayoutINS4_7SwizzleILi3ELi4ELi3EEENS4_18smem_ptr_flag_bitsILi16EEENSU_INS5_IJNSA_ILi8EEENSA_ILi64EEEEEENS5_IJS18_SC_EEEEEEEvNS4_8identityENS4_23SM90_TMA_LOAD_MULTICASTES1C_vS1D_EENS_8epilogue10collective6detail29Sm90TmaWarpSpecializedAdapterINS1H_15DefaultEpilogueISJ_SK_SK_NS1G_6thread17LinearCombinationISJ_Li1EffLNS1L_9ScaleType4KindE0ELNS_15FloatRoundStyleE2ESJ_EENS1_15EpilogueDefaultEEEEEvvEEEEvNT_6ParamsE,"aw",@nobits
	.sectionflags	@""
	.align	16
	.zero		1024


//--------------------- .nv.shared.reserved.0     --------------------------
	.section	.nv.shared.reserved.0,"aw",@nobits
	.weak		__nv_reservedSMEM_offset_0_alias
	.size		__nv_reservedSMEM_offset_0_alias, 0, 0
	.other		__nv_reservedSMEM_offset_0_alias,@"STO_CUDA_RESERVED_SHARED STV_DEFAULT"
__nv_reservedSMEM_offset_0_alias:
	.zero		0


//--------------------- .nv.global                --------------------------
	.section	.nv.global,"aw",@nobits
.nv.global:
	.type		_ZN39_INTERNAL_a3a362be_4_k_cu_30ac781b_39654cute1_E,@object
	.size		_ZN39_INTERNAL_a3a362be_4_k_cu_30ac781b_39654cute1_E,(_ZN39_INTERNAL_a3a362be_4_k_cu_30ac781b_39654cuda3std3__45__cpo6cbeginE - _ZN39_INTERNAL_a3a362be_4_k_cu_30ac781b_39654cute1_E)
_ZN39_INTERNAL_a3a362be_4_k_cu_30ac781b_39654cute1_E:
	.zero		1
	.type		_ZN39_INTERNAL_a3a362be_4_k_cu_30ac781b_39654cuda3std3__45__cpo6cbeginE,@object
	.size		_ZN39_INTERNAL_a3a362be_4_k_cu_30ac781b_39654cuda3std3__45__cpo6cbeginE,(_ZN39_INTERNAL_a3a362be_4_k_cu_30ac781b_39654cuda3std3__48in_placeE - _ZN39_INTERNAL_a3a362be_4_k_cu_30ac781b_39654cuda3std3__45__cpo6cbeginE)
_ZN39_INTERNAL_a3a362be_4_k_cu_30ac781b_39654cuda3std3__45__cpo6cbeginE:
	.zero		1
	.type		_ZN39_INTERNAL_a3a362be_4_k_cu_30ac781b_39654cuda3std3__48in_placeE,@object
	.size		_ZN39_INTERNAL_a3a362be_4_k_cu_30ac781b_39654cuda3std3__48in_placeE,(_ZN39_INTERNAL_a3a362be_4_k_cu_30ac781b_39654cuda3std6ranges3__45__cpo9iter_moveE - _ZN39_INTERNAL_a3a362be_4_k_cu_30ac781b_39654cuda3std3__48in_placeE)
_ZN39_INTERNAL_a3a362be_4_k_cu_30ac781b_39654cuda3std3__48in_placeE:
	.zero		1
	.type		_ZN39_INTERNAL_a3a362be_4_k_cu_30ac781b_39654cuda3std6ranges3__45__cpo9iter_moveE,@object
	.size		_ZN39_INTERNAL_a3a362be_4_k_cu_30ac781b_39654cuda3std6ranges3__45__cpo9iter_moveE,(_ZN39_INTERNAL_a3a362be_4_k_cu_30ac781b_39654cuda3std3__45__cpo5beginE - _ZN39_INTERNAL_a3a362be_4_k_cu_30ac781b_39654cuda3std6ranges3__45__cpo9iter_moveE)
_ZN39_INTERNAL_a3a362be_4_k_cu_30ac781b_39654cuda3std6ranges3__45__cpo9iter_moveE:
	.zero		1
	.type		_ZN39_INTERNAL_a3a362be_4_k_cu_30ac781b_39654cuda3std3__45__cpo5beginE,@object
	.size		_ZN39_INTERNAL_a3a362be_4_k_cu_30ac781b_39654cuda3std3__45__cpo5beginE,(_ZN39_INTERNAL_a3a362be_4_k_cu_30ac781b_39654cuda3std3__441_GLOBAL__N__a3a362be_4_k_cu_30ac781b_39656ignoreE - _ZN39_INTERNAL_a3a362be_4_k_cu_30ac781b_39654cuda3std3__45__cpo5beginE)
_ZN39_INTERNAL_a3a362be_4_k_cu_30ac781b_39654cuda3std3__45__cpo5beginE:
	.zero		1
	.type		_ZN39_INTERNAL_a3a362be_4_k_cu_30ac781b_39654cuda3std3__441_GLOBAL__N__a3a362be_4_k_cu_30ac781b_39656ignoreE,@object
	.size		_ZN39_INTERNAL_a3a362be_4_k_cu_30ac781b_39654cuda3std3__441_GLOBAL__N__a3a362be_4_k_cu_30ac781b_39656ignoreE,(_ZN39_INTERNAL_a3a362be_4_k_cu_30ac781b_39654cute7productE - _ZN39_INTERNAL_a3a362be_4_k_cu_30ac781b_39654cuda3std3__441_GLOBAL__N__a3a362be_4_k_cu_30ac781b_39656ignoreE)
_ZN39_INTERNAL_a3a362be_4_k_cu_30ac781b_39654cuda3std3__441_GLOBAL__N__a3a362be_4_k_cu_30ac781b_39656ignoreE:
	.zero		1
	.type		_ZN39_INTERNAL_a3a362be_4_k_cu_30ac781b_39654cute7productE,@object
	.size		_ZN39_INTERNAL_a3a362be_4_k_cu_30ac781b_39654cute7productE,(_ZN39_INTERNAL_a3a362be_4_k_cu_30ac781b_39654cuda3std3__45__cpo3endE - _ZN39_INTERNAL_a3a362be_4_k_cu_30ac781b_39654cute7productE)
_ZN39_INTERNAL_a3a362be_4_k_cu_30ac781b_39654cute7productE:
	.zero		1
	.type		_ZN39_INTERNAL_a3a362be_4_k_cu_30ac781b_39654cuda3std3__45__cpo3endE,@object
	.size		_ZN39_INTERNAL_a3a362be_4_k_cu_30ac781b_39654cuda3std3__45__cpo3endE,(_ZN39_INTERNAL_a3a362be_4_k_cu_30ac781b_39654cuda3std3__419piecewise_constructE - _ZN39_INTERNAL_a3a362be_4_k_cu_30ac781b_39654cuda3std3__45__cpo3endE)
_ZN39_INTERNAL_a3a362be_4_k_cu_30ac781b_39654cuda3std3__45__cpo3endE:
	.zero		1
	.type		_ZN39_INTERNAL_a3a362be_4_k_cu_30ac781b_39654cuda3std3__419piecewise_constructE,@object
	.size		_ZN39_INTERNAL_a3a362be_4_k_cu_30ac781b_39654cuda3std3__419piecewise_constructE,(_ZN39_INTERNAL_a3a362be_4_k_cu_30ac781b_39654cuda3std3__45__cpo4cendE - _ZN39_INTERNAL_a3a362be_4_k_cu_30ac781b_39654cuda3std3__419piecewise_constructE)
_ZN39_INTERNAL_a3a362be_4_k_cu_30ac781b_39654cuda3std3__419piecewise_constructE:
	.zero		1
	.type		_ZN39_INTERNAL_a3a362be_4_k_cu_30ac781b_39654cuda3std3__45__cpo4cendE,@object
	.size		_ZN39_INTERNAL_a3a362be_4_k_cu_30ac781b_39654cuda3std3__45__cpo4cendE,(_ZN39_INTERNAL_a3a362be_4_k_cu_30ac781b_39654cuda3std6ranges3__45__cpo4swapE - _ZN39_INTERNAL_a3a362be_4_k_cu_30ac781b_39654cuda3std3__45__cpo4cendE)
_ZN39_INTERNAL_a3a362be_4_k_cu_30ac781b_39654cuda3std3__45__cpo4cendE:
	.zero		1
	.type		_ZN39_INTERNAL_a3a362be_4_k_cu_30ac781b_39654cuda3std6ranges3__45__cpo4swapE,@object
	.size		_ZN39_INTERNAL_a3a362be_4_k_cu_30ac781b_39654cuda3std6ranges3__45__cpo4swapE,(.L_8 - _ZN39_INTERNAL_a3a362be_4_k_cu_30ac781b_39654cuda3std6ranges3__45__cpo4swapE)
_ZN39_INTERNAL_a3a362be_4_k_cu_30ac781b_39654cuda3std6ranges3__45__cpo4swapE:
	.zero		1
.L_8:


//--------------------- .nv.constant0._ZN7cutlass13device_kernelINS_4gemm6kernel13GemmUniversalIN4cute5tupleIJiiiiEEENS1_10collective13CollectiveMmaINS1_34MainloopSm90TmaGmmaWarpSpecializedILi4ENS5_IJNS4_1CILi2EEENSA_ILi1EEESC_EEENS1_35KernelTmaWarpSpecializedCooperativeEEENS5_IJNSA_ILi256EEENSA_ILi128EEESH_EEENS_10bfloat16_tENS5_IJlSC_lEEESJ_SK_NS4_8TiledMMAINS4_8MMA_AtomIJNS4_4SM904GMMA28MMA_64x128x16_F32BF16BF16_SSILNSO_5MajorE0ELSQ_0ELNSO_7ScaleInE1ELSR_1EEEEEENS4_6LayoutISD_NS5_IJSC_NSA_ILi0EEESV_EEEEENS5_IJNS4_10UnderscoreESY_SY_EEEEENS4_13SM90_TMA_LOADENS4_14ComposedLayoutINS4_7SwizzleILi3ELi4ELi3EEENS4_18smem_ptr_flag_bitsILi16EEENSU_INS5_IJNSA_ILi8EEENSA_ILi64EEEEEENS5_IJS18_SC_EEEEEEEvNS4_8identityENS4_23SM90_TMA_LOAD_MULTICASTES1C_vS1D_EENS_8epilogue10collective6detail29Sm90TmaWarpSpecializedAdapterINS1H_15DefaultEpilogueISJ_SK_SK_NS1G_6thread17LinearCombinationISJ_Li1EffLNS1L_9ScaleType4KindE0ELNS_15FloatRoundStyleE2ESJ_EENS1_15EpilogueDefaultEEEEEvvEEEEvNT_6ParamsE --------------------------
	.section	.nv.constant0._ZN7cutlass13device_kernelINS_4gemm6kernel13GemmUniversalIN4cute5tupleIJiiiiEEENS1_10collective13CollectiveMmaINS1_34MainloopSm90TmaGmmaWarpSpecializedILi4ENS5_IJNS4_1CILi2EEENSA_ILi1EEESC_EEENS1_35KernelTmaWarpSpecializedCooperativeEEENS5_IJNSA_ILi256EEENSA_ILi128EEESH_EEENS_10bfloat16_tENS5_IJlSC_lEEESJ_SK_NS4_8TiledMMAINS4_8MMA_AtomIJNS4_4SM904GMMA28MMA_64x128x16_F32BF16BF16_SSILNSO_5MajorE0ELSQ_0ELNSO_7ScaleInE1ELSR_1EEEEEENS4_6LayoutISD_NS5_IJSC_NSA_ILi0EEESV_EEEEENS5_IJNS4_10UnderscoreESY_SY_EEEEENS4_13SM90_TMA_LOADENS4_14ComposedLayoutINS4_7SwizzleILi3ELi4ELi3EEENS4_18smem_ptr_flag_bitsILi16EEENSU_INS5_IJNSA_ILi8EEENSA_ILi64EEEEEENS5_IJS18_SC_EEEEEEEvNS4_8identityENS4_23SM90_TMA_LOAD_MULTICASTES1C_vS1D_EENS_8epilogue10collective6detail29Sm90TmaWarpSpecializedAdapterINS1H_15DefaultEpilogueISJ_SK_SK_NS1G_6thread17LinearCombinationISJ_Li1EffLNS1L_9ScaleType4KindE0ELNS_15FloatRoundStyleE2ESJ_EENS1_15EpilogueDefaultEEEEEvvEEEEvNT_6ParamsE,"a",@progbits
	.sectionflags	@""
	.align	4
.nv.constant0._ZN7cutlass13device_kernelINS_4gemm6kernel13GemmUniversalIN4cute5tupleIJiiiiEEENS1_10collective13CollectiveMmaINS1_34MainloopSm90TmaGmmaWarpSpecializedILi4ENS5_IJNS4_1CILi2EEENSA_ILi1EEESC_EEENS1_35KernelTmaWarpSpecializedCooperativeEEENS5_IJNSA_ILi256EEENSA_ILi128EEESH_EEENS_10bfloat16_tENS5_IJlSC_lEEESJ_SK_NS4_8TiledMMAINS4_8MMA_AtomIJNS4_4SM904GMMA28MMA_64x128x16_F32BF16BF16_SSILNSO_5MajorE0ELSQ_0ELNSO_7ScaleInE1ELSR_1EEEEEENS4_6LayoutISD_NS5_IJSC_NSA_ILi0EEESV_EEEEENS5_IJNS4_10UnderscoreESY_SY_EEEEENS4_13SM90_TMA_LOADENS4_14ComposedLayoutINS4_7SwizzleILi3ELi4ELi3EEENS4_18smem_ptr_flag_bitsILi16EEENSU_INS5_IJNSA_ILi8EEENSA_ILi64EEEEEENS5_IJS18_SC_EEEEEEEvNS4_8identityENS4_23SM90_TMA_LOAD_MULTICASTES1C_vS1D_EENS_8epilogue10collective6detail29Sm90TmaWarpSpecializedAdapterINS1H_15DefaultEpilogueISJ_SK_SK_NS1G_6thread17LinearCombinationISJ_Li1EffLNS1L_9ScaleType4KindE0ELNS_15FloatRoundStyleE2ESJ_EENS1_15EpilogueDefaultEEEEEvvEEEEvNT_6ParamsE:
	.zero		1664


//--------------------- SYMBOLS --------------------------

	.type		.nv.reservedSmem.offset0,@object
	.size		.nv.reservedSmem.offset0,0x4
	.type		__assertfail,@function
